	.target	sm_100a

	.elftype	@"ET_EXEC"


//--------------------- .note.nv.tkinfo           --------------------------
	.section	.note.nv.tkinfo,"",@"SHT_NOTE"
	.sectionflags	@"SHF_NOTE_NV_TKINFO"
	.tkinfo
        /*0018*/ 	.word	0x00000081
        /*0030*/ 	.string	""
        /*0030*/ 	.string	"ptxas-blackwell"
        /*0030*/ 	.string	"Cuda compilation tools, release 12.9, V12.9.86"
        /*0030*/ 	.string	"Build cuda_12.9.r12.9/compiler.36037853_0"
        /*0030*/ 	.string	"-v  -suppress-debug-info  -lineinfo  -arch sm_100a "



//--------------------- .note.nv.cuver            --------------------------
	.section	.note.nv.cuver,"",@"SHT_NOTE"
	.sectionflags	@"SHF_NOTE_NV_CUVER"
        /*0018*/ 	.short	0x0001
        /*001a*/ 	.short	0x0064
        /*001c*/ 	.short	0x0001
        /*001e*/ 	.short	0x0000
        /*0020*/ 	.short	0x0001
        /*0022*/ 	.short	0x0000


//--------------------- .nv.info                  --------------------------
	.section	.nv.info,"",@"SHT_CUDA_INFO"
	.align	4


	//----- nvinfo : EIATTR_REGCOUNT
	.align		4
        /*0000*/ 	.byte	0x04, 0x2f
        /*0002*/ 	.short	(.L_1 - .L_0)
	.align		4
.L_0:
        /*0004*/ 	.word	index@(matmul_kernel)
        /*0008*/ 	.word	0x00000060


	//----- nvinfo : EIATTR_FRAME_SIZE
	.align		4
.L_1:
        /*000c*/ 	.byte	0x04, 0x11
        /*000e*/ 	.short	(.L_3 - .L_2)
	.align		4
.L_2:
        /*0010*/ 	.word	index@(matmul_kernel)
        /*0014*/ 	.word	0x00000000


	//----- nvinfo : EIATTR_MIN_STACK_SIZE
	.align		4
.L_3:
        /*0018*/ 	.byte	0x04, 0x12
        /*001a*/ 	.short	(.L_5 - .L_4)
	.align		4
.L_4:
        /*001c*/ 	.word	index@(matmul_kernel)
        /*0020*/ 	.word	0x00000000
.L_5:


//--------------------- .nv.info.matmul_kernel    --------------------------
	.section	.nv.info.matmul_kernel,"",@"SHT_CUDA_INFO"
	.sectionflags	@""
	.align	4


	//----- nvinfo : EIATTR_CUDA_API_VERSION
	.align		4
        /*0000*/ 	.byte	0x04, 0x37
        /*0002*/ 	.short	(.L_7 - .L_6)
.L_6:
        /*0004*/ 	.word	0x00000081


	//----- nvinfo : EIATTR_KPARAM_INFO
	.align		4
.L_7:
        /*0008*/ 	.byte	0x04, 0x17
        /*000a*/ 	.short	(.L_9 - .L_8)
.L_8:
        /*000c*/ 	.word	0x00000000
        /*0010*/ 	.short	0x000d
        /*0012*/ 	.short	0x0048
        /*0014*/ 	.byte	0x00, 0xf4, 0x21, 0x00


	//----- nvinfo : EIATTR_KPARAM_INFO
	.align		4
.L_9:
        /*0018*/ 	.byte	0x04, 0x17
        /*001a*/ 	.short	(.L_11 - .L_10)
.L_10:
        /*001c*/ 	.word	0x00000000
        /*0020*/ 	.short	0x000c
        /*0022*/ 	.short	0x0040
        /*0024*/ 	.byte	0x00, 0xf4, 0x21, 0x00


	//----- nvinfo : EIATTR_KPARAM_INFO
	.align		4
.L_11:
        /*0028*/ 	.byte	0x04, 0x17
        /*002a*/ 	.short	(.L_13 - .L_12)
.L_12:
        /*002c*/ 	.word	0x00000000
        /*0030*/ 	.short	0x000b
        /*0032*/ 	.short	0x0038
        /*0034*/ 	.byte	0x00, 0xf0, 0x11, 0x00


	//----- nvinfo : EIATTR_KPARAM_INFO
	.align		4
.L_13:
        /*0038*/ 	.byte	0x04, 0x17
        /*003a*/ 	.short	(.L_15 - .L_14)
.L_14:
        /*003c*/ 	.word	0x00000000
        /*0040*/ 	.short	0x000a
        /*0042*/ 	.short	0x0034
        /*0044*/ 	.byte	0x00, 0xf0, 0x11, 0x00


	//----- nvinfo : EIATTR_KPARAM_INFO
	.align		4
.L_15:
        /*0048*/ 	.byte	0x04, 0x17
        /*004a*/ 	.short	(.L_17 - .L_16)
.L_16:
        /*004c*/ 	.word	0x00000000
        /*0050*/ 	.short	0x0009
        /*0052*/ 	.short	0x0030
        /*0054*/ 	.byte	0x00, 0xf0, 0x11, 0x00


	//----- nvinfo : EIATTR_KPARAM_INFO
	.align		4
.L_17:
        /*0058*/ 	.byte	0x04, 0x17
        /*005a*/ 	.short	(.L_19 - .L_18)
.L_18:
        /*005c*/ 	.word	0x00000000
        /*0060*/ 	.short	0x0008
        /*0062*/ 	.short	0x002c
        /*0064*/ 	.byte	0x00, 0xf0, 0x11, 0x00


	//----- nvinfo : EIATTR_KPARAM_INFO
	.align		4
.L_19:
        /*0068*/ 	.byte	0x04, 0x17
        /*006a*/ 	.short	(.L_21 - .L_20)
.L_20:
        /*006c*/ 	.word	0x00000000
        /*0070*/ 	.short	0x0007
        /*0072*/ 	.short	0x0028
        /*0074*/ 	.byte	0x00, 0xf0, 0x11, 0x00


	//----- nvinfo : EIATTR_KPARAM_INFO
	.align		4
.L_21:
        /*0078*/ 	.byte	0x04, 0x17
        /*007a*/ 	.short	(.L_23 - .L_22)
.L_22:
        /*007c*/ 	.word	0x00000000
        /*0080*/ 	.short	0x0006
        /*0082*/ 	.short	0x0024
        /*0084*/ 	.byte	0x00, 0xf0, 0x11, 0x00


	//----- nvinfo : EIATTR_KPARAM_INFO
	.align		4
.L_23:
        /*0088*/ 	.byte	0x04, 0x17
        /*008a*/ 	.short	(.L_25 - .L_24)
.L_24:
        /*008c*/ 	.word	0x00000000
        /*0090*/ 	.short	0x0005
        /*0092*/ 	.short	0x0020
        /*0094*/ 	.byte	0x00, 0xf0, 0x11, 0x00


	//----- nvinfo : EIATTR_KPARAM_INFO
	.align		4
.L_25:
        /*0098*/ 	.byte	0x04, 0x17
        /*009a*/ 	.short	(.L_27 - .L_26)
.L_26:
        /*009c*/ 	.word	0x00000000
        /*00a0*/ 	.short	0x0004
        /*00a2*/ 	.short	0x001c
        /*00a4*/ 	.byte	0x00, 0xf0, 0x11, 0x00


	//----- nvinfo : EIATTR_KPARAM_INFO
	.align		4
.L_27:
        /*00a8*/ 	.byte	0x04, 0x17
        /*00aa*/ 	.short	(.L_29 - .L_28)
.L_28:
        /*00ac*/ 	.word	0x00000000
        /*00b0*/ 	.short	0x0003
        /*00b2*/ 	.short	0x0018
        /*00b4*/ 	.byte	0x00, 0xf0, 0x11, 0x00


	//----- nvinfo : EIATTR_KPARAM_INFO
	.align		4
.L_29:
        /*00b8*/ 	.byte	0x04, 0x17
        /*00ba*/ 	.short	(.L_31 - .L_30)
.L_30:
        /*00bc*/ 	.word	0x00000000
        /*00c0*/ 	.short	0x0002
        /*00c2*/ 	.short	0x0010
        /*00c4*/ 	.byte	0x00, 0xf4, 0x21, 0x00


	//----- nvinfo : EIATTR_KPARAM_INFO
	.align		4
.L_31:
        /*00c8*/ 	.byte	0x04, 0x17
        /*00ca*/ 	.short	(.L_33 - .L_32)
.L_32:
        /*00cc*/ 	.word	0x00000000
        /*00d0*/ 	.short	0x0001
        /*00d2*/ 	.short	0x0008
        /*00d4*/ 	.byte	0x00, 0xf4, 0x21, 0x00


	//----- nvinfo : EIATTR_KPARAM_INFO
	.align		4
.L_33:
        /*00d8*/ 	.byte	0x04, 0x17
        /*00da*/ 	.short	(.L_35 - .L_34)
.L_34:
        /*00dc*/ 	.word	0x00000000
        /*00e0*/ 	.short	0x0000
        /*00e2*/ 	.short	0x0000
        /*00e4*/ 	.byte	0x00, 0xf4, 0x21, 0x00


	//----- nvinfo : EIATTR_SPARSE_MMA_MASK
	.align		4
.L_35:
        /*00e8*/ 	.byte	0x03, 0x50
        /*00ea*/ 	.short	0x0000


	//----- nvinfo : EIATTR_MAXREG_COUNT
	.align		4
        /*00ec*/ 	.byte	0x03, 0x1b
        /*00ee*/ 	.short	0x00ff


	//----- nvinfo : EIATTR_NUM_BARRIERS
	.align		4
        /*00f0*/ 	.byte	0x02, 0x4c
        /*00f2*/ 	.byte	0x01
	.zero		1


	//----- nvinfo : EIATTR_VRC_CTA_INIT_COUNT
	.align		4
        /*00f4*/ 	.byte	0x02, 0x4a
	.zero		1
	.zero		1


	//----- nvinfo : EIATTR_EXIT_INSTR_OFFSETS
	.align		4
        /*00f8*/ 	.byte	0x04, 0x1c
        /*00fa*/ 	.short	(.L_37 - .L_36)


	//   ....[0]....
.L_36:
        /*00fc*/ 	.word	0x00002b40


	//   ....[1]....
        /*0100*/ 	.word	0x00002b70


	//----- nvinfo : EIATTR_REQNTID
	.align		4
.L_37:
        /*0104*/ 	.byte	0x04, 0x10
        /*0106*/ 	.short	(.L_39 - .L_38)
.L_38:
        /*0108*/ 	.word	0x00000040
        /*010c*/ 	.word	0x00000001
        /*0110*/ 	.word	0x00000001


	//----- nvinfo : EIATTR_CBANK_PARAM_SIZE
	.align		4
.L_39:
        /*0114*/ 	.byte	0x03, 0x19
        /*0116*/ 	.short	0x0050


	//----- nvinfo : EIATTR_PARAM_CBANK
	.align		4
        /*0118*/ 	.byte	0x04, 0x0a
        /*011a*/ 	.short	(.L_41 - .L_40)
	.align		4
.L_40:
        /*011c*/ 	.word	index@(.nv.constant0.matmul_kernel)
        /*0120*/ 	.short	0x0380
        /*0122*/ 	.short	0x0050


	//----- nvinfo : EIATTR_SW_WAR
	.align		4
.L_41:
        /*0124*/ 	.byte	0x04, 0x36
        /*0126*/ 	.short	(.L_43 - .L_42)
.L_42:
        /*0128*/ 	.word	0x00000008
.L_43:


//--------------------- .nv.compat                --------------------------
	.section	.nv.compat,"",@"SHT_CUDA_COMPAT_INFO"
	.align	4
        /*0000*/ 	.byte	0x02, 0x02, 0x01, 0x00, 0x02, 0x05, 0x05, 0x00, 0x02, 0x03, 0x00, 0x00, 0x02, 0x06, 0x01, 0x00


//--------------------- .nv.callgraph             --------------------------
	.section	.nv.callgraph,"",@"SHT_CUDA_CALLGRAPH"
	.align	4
	.sectionentsize	8
	.align		4
        /*0000*/ 	.word	0x00000000
	.align		4
        /*0004*/ 	.word	0xffffffff
	.align		4
        /*0008*/ 	.word	0x00000000
	.align		4
        /*000c*/ 	.word	0xfffffffe
	.align		4
        /*0010*/ 	.word	0x00000000
	.align		4
        /*0014*/ 	.word	0xfffffffd
	.align		4
        /*0018*/ 	.word	0x00000000
	.align		4
        /*001c*/ 	.word	0xfffffffc


//--------------------- .text.matmul_kernel       --------------------------
	.section	.text.matmul_kernel,"ax",@progbits
	.align	128
        .global         matmul_kernel
        .type           matmul_kernel,@function
        .size           matmul_kernel,(.L_x_3 - matmul_kernel)
        .other          matmul_kernel,@"STO_CUDA_ENTRY STV_DEFAULT"
matmul_kernel:
.text.matmul_kernel:
[----:B------:R-:W0:Y:S08]  /*0000*/  LDC R1, c[0x0][0x37c] ;  /* 0x0000df00ff017b82 */ /* 0x000e300000000800 */
[----:B------:R-:W1:Y:S01]  /*0010*/  LDC.64 R16, c[0x0][0x398] ;  /* 0x0000e600ff107b82 */ /* 0x000e620000000a00 */
[----:B------:R-:W2:Y:S01]  /*0020*/  S2R R5, SR_CTAID.X ;  /* 0x0000000000057919 */ /* 0x000ea20000002500 */
[----:B------:R-:W-:Y:S01]  /*0030*/  UMOV UR5, 0x400 ;  /* 0x0000040000057882 */ /* 0x000fe20000000000 */
[----:B------:R-:W3:Y:S01]  /*0040*/  LDCU.64 UR8, c[0x0][0x358] ;  /* 0x00006b00ff0877ac */ /* 0x000ee20008000a00 */
[----:B------:R-:W4:Y:S04]  /*0050*/  S2R R12, SR_TID.X ;  /* 0x00000000000c7919 */ /* 0x000f280000002100 */
[----:B------:R-:W5:Y:S08]  /*0060*/  LDC R68, c[0x0][0x3a0] ;  /* 0x0000e800ff447b82 */ /* 0x000f700000000800 */
[----:B------:R-:W0:Y:S01]  /*0070*/  S2UR UR6, SR_CgaCtaId ;  /* 0x00000000000679c3 */ /* 0x000e220000008800 */
[----:B-1----:R-:W-:-:S05]  /*0080*/  VIADD R0, R17, 0x1f ;  /* 0x0000001f11007836 */ /* 0x002fca0000000000 */
[----:B------:R-:W-:Y:S01]  /*0090*/  SHF.R.S32.HI R3, RZ, 0x1f, R0 ;  /* 0x0000001fff037819 */ /* 0x000fe20000011400 */
[----:B-----5:R-:W-:-:S03]  /*00a0*/  VIADD R68, R68, 0x1f ;  /* 0x0000001f44447836 */ /* 0x020fc60000000000 */
[----:B------:R-:W-:Y:S02]  /*00b0*/  LEA.HI R3, R3, R0, RZ, 0x5 ;  /* 0x0000000003037211 */ /* 0x000fe400078f28ff */
[----:B--2---:R-:W-:Y:S02]  /*00c0*/  IABS R8, R5 ;  /* 0x0000000500087213 */ /* 0x004fe40000000000 */
[----:B------:R-:W-:Y:S02]  /*00d0*/  SHF.R.S32.HI R3, RZ, 0x5, R3 ;  /* 0x00000005ff037819 */ /* 0x000fe40000011403 */
[----:B----4-:R-:W-:Y:S01]  /*00e0*/  SHF.R.U32.HI R14, RZ, 0x4, R12 ;  /* 0x00000004ff0e7819 */ /* 0x010fe2000001160c */
[----:B0-----:R-:W-:Y:S02]  /*00f0*/  ULEA UR5, UR6, UR5, 0x18 ;  /* 0x0000000506057291 */ /* 0x001fe4000f8ec0ff */
[----:B------:R-:W-:Y:S01]  /*0100*/  IMAD.SHL.U32 R4, R3, 0x8, RZ ;  /* 0x0000000803047824 */ /* 0x000fe200078e00ff */
[----:B------:R-:W-:-:S04]  /*0110*/  SGXT.U32 R14, R14, 0x2 ;  /* 0x000000020e0e781a */ /* 0x000fc80000000000 */
[-C--:B------:R-:W-:Y:S02]  /*0120*/  IABS R7, R4.reuse ;  /* 0x0000000400077213 */ /* 0x080fe40000000000 */
[----:B------:R-:W-:Y:S02]  /*0130*/  IABS R10, R4 ;  /* 0x00000004000a7213 */ /* 0x000fe40000000000 */
[----:B------:R-:W0:Y:S08]  /*0140*/  I2F.RP R0, R7 ;  /* 0x0000000700007306 */ /* 0x000e300000209400 */
[----:B0-----:R-:W0:Y:S02]  /*0150*/  MUFU.RCP R0, R0 ;  /* 0x0000000000007308 */ /* 0x001e240000001000 */
[----:B0-----:R-:W-:-:S02]  /*0160*/  VIADD R2, R0, 0xffffffe ;  /* 0x0ffffffe00027836 */ /* 0x001fc40000000000 */
[----:B------:R-:W-:-:S04]  /*0170*/  IMAD.MOV R0, RZ, RZ, -R10 ;  /* 0x000000ffff007224 */ /* 0x000fc800078e0a0a */
[----:B------:R0:W1:Y:S02]  /*0180*/  F2I.FTZ.U32.TRUNC.NTZ R3, R2 ;  /* 0x0000000200037305 */ /* 0x000064000021f000 */
[----:B0-----:R-:W-:Y:S02]  /*0190*/  IMAD.MOV.U32 R2, RZ, RZ, RZ ;  /* 0x000000ffff027224 */ /* 0x001fe400078e00ff */
[----:B-1----:R-:W-:-:S04]  /*01a0*/  IMAD.MOV R6, RZ, RZ, -R3 ;  /* 0x000000ffff067224 */ /* 0x002fc800078e0a03 */
[----:B------:R-:W-:Y:S02]  /*01b0*/  IMAD R9, R6, R7, RZ ;  /* 0x0000000706097224 */ /* 0x000fe400078e02ff */
[----:B------:R-:W-:Y:S02]  /*01c0*/  IMAD.MOV.U32 R6, RZ, RZ, R8 ;  /* 0x000000ffff067224 */ /* 0x000fe400078e0008 */
[----:B------:R-:W-:-:S06]  /*01d0*/  IMAD.HI.U32 R3, R3, R9, R2 ;  /* 0x0000000903037227 */ /* 0x000fcc00078e0002 */
[----:B------:R-:W-:-:S04]  /*01e0*/  IMAD.HI.U32 R3, R3, R6, RZ ;  /* 0x0000000603037227 */ /* 0x000fc800078e00ff */
[----:B------:R-:W-:-:S05]  /*01f0*/  IMAD R0, R3, R0, R6 ;  /* 0x0000000003007224 */ /* 0x000fca00078e0206 */
[----:B------:R-:W-:-:S13]  /*0200*/  ISETP.GT.U32.AND P1, PT, R7, R0, PT ;  /* 0x000000000700720c */ /* 0x000fda0003f24070 */
[----:B------:R-:W-:Y:S02]  /*0210*/  @!P1 IMAD.IADD R0, R0, 0x1, -R7 ;  /* 0x0000000100009824 */ /* 0x000fe400078e0a07 */
[----:B------:R-:W-:Y:S01]  /*0220*/  @!P1 VIADD R3, R3, 0x1 ;  /* 0x0000000103039836 */ /* 0x000fe20000000000 */
[----:B------:R-:W-:Y:S02]  /*0230*/  ISETP.NE.AND P1, PT, R4, RZ, PT ;  /* 0x000000ff0400720c */ /* 0x000fe40003f25270 */
[----:B------:R-:W-:Y:S02]  /*0240*/  ISETP.GE.U32.AND P0, PT, R0, R7, PT ;  /* 0x000000070000720c */ /* 0x000fe40003f06070 */
[----:B------:R-:W-:-:S04]  /*0250*/  LOP3.LUT R0, R5, R4, RZ, 0x3c, !PT ;  /* 0x0000000405007212 */ /* 0x000fc800078e3cff */
[----:B------:R-:W-:Y:S01]  /*0260*/  ISETP.GE.AND P2, PT, R0, RZ, PT ;  /* 0x000000ff0000720c */ /* 0x000fe20003f46270 */
[----:B------:R-:W-:-:S06]  /*0270*/  VIADD R0, R16, 0xf ;  /* 0x0000000f10007836 */ /* 0x000fcc0000000000 */
[----:B------:R-:W-:-:S04]  /*0280*/  @P0 VIADD R3, R3, 0x1 ;  /* 0x0000000103030836 */ /* 0x000fc80000000000 */
[----:B------:R-:W-:Y:S01]  /*0290*/  IMAD.MOV.U32 R2, RZ, RZ, R3 ;  /* 0x000000ffff027224 */ /* 0x000fe200078e0003 */
[----:B------:R-:W-:-:S03]  /*02a0*/  SHF.R.S32.HI R3, RZ, 0x1f, R0 ;  /* 0x0000001fff037819 */ /* 0x000fc60000011400 */
[----:B------:R-:W-:Y:S01]  /*02b0*/  @!P2 IMAD.MOV R2, RZ, RZ, -R2 ;  /* 0x000000ffff02a224 */ /* 0x000fe200078e0a02 */
[----:B------:R-:W-:Y:S02]  /*02c0*/  @!P1 LOP3.LUT R2, RZ, R4, RZ, 0x33, !PT ;  /* 0x00000004ff029212 */ /* 0x000fe400078e33ff */
[----:B------:R-:W-:-:S03]  /*02d0*/  LEA.HI R3, R3, R0, RZ, 0x4 ;  /* 0x0000000003037211 */ /* 0x000fc600078f20ff */
[----:B------:R-:W-:Y:S02]  /*02e0*/  IMAD.SHL.U32 R6, R2, 0x8, RZ ;  /* 0x0000000802067824 */ /* 0x000fe400078e00ff */
[----:B------:R-:W-:-:S03]  /*02f0*/  IMAD.MOV R2, RZ, RZ, -R2 ;  /* 0x000000ffff027224 */ /* 0x000fc600078e0a02 */
[----:B------:R-:W-:Y:S01]  /*0300*/  LEA.HI.SX32 R3, R3, -R6, 0x1c ;  /* 0x8000000603037211 */ /* 0x000fe200078fe2ff */
[----:B------:R-:W-:-:S03]  /*0310*/  IMAD R4, R4, R2, R5 ;  /* 0x0000000204047224 */ /* 0x000fc600078e0205 */
[----:B------:R-:W-:Y:S02]  /*0320*/  VIMNMX R11, PT, PT, R3, 0x8, PT ;  /* 0x00000008030b7848 */ /* 0x000fe40003fe0100 */
[----:B------:R-:W-:Y:S02]  /*0330*/  IABS R9, R4 ;  /* 0x0000000400097213 */ /* 0x000fe40000000000 */
[----:B------:R-:W-:-:S04]  /*0340*/  IABS R7, R11 ;  /* 0x0000000b00077213 */ /* 0x000fc80000000000 */
[----:B------:R-:W0:Y:S08]  /*0350*/  I2F.RP R0, R7 ;  /* 0x0000000700007306 */ /* 0x000e300000209400 */
[----:B0-----:R-:W0:Y:S02]  /*0360*/  MUFU.RCP R0, R0 ;  /* 0x0000000000007308 */ /* 0x001e240000001000 */
[----:B0-----:R-:W-:-:S06]  /*0370*/  VIADD R3, R0, 0xffffffe ;  /* 0x0ffffffe00037836 */ /* 0x001fcc0000000000 */
[----:B------:R-:W0:Y:S02]  /*0380*/  F2I.FTZ.U32.TRUNC.NTZ R3, R3 ;  /* 0x0000000300037305 */ /* 0x000e24000021f000 */
[----:B0-----:R-:W-:-:S04]  /*0390*/  IMAD.MOV R8, RZ, RZ, -R3 ;  /* 0x000000ffff087224 */ /* 0x001fc800078e0a03 */
[----:B------:R-:W-:Y:S01]  /*03a0*/  IMAD.MOV.U32 R2, RZ, RZ, R8 ;  /* 0x000000ffff027224 */ /* 0x000fe200078e0008 */
[----:B------:R-:W-:-:S03]  /*03b0*/  IABS R8, R11 ;  /* 0x0000000b00087213 */ /* 0x000fc60000000000 */
[----:B------:R-:W-:Y:S02]  /*03c0*/  IMAD R5, R2, R7, RZ ;  /* 0x0000000702057224 */ /* 0x000fe400078e02ff */
[----:B------:R-:W-:Y:S02]  /*03d0*/  IMAD.MOV.U32 R2, RZ, RZ, RZ ;  /* 0x000000ffff027224 */ /* 0x000fe400078e00ff */
[----:B------:R-:W-:Y:S02]  /*03e0*/  IMAD.MOV R0, RZ, RZ, -R8 ;  /* 0x000000ffff007224 */ /* 0x000fe400078e0a08 */
[----:B------:R-:W-:Y:S01]  /*03f0*/  IMAD.HI.U32 R2, R3, R5, R2 ;  /* 0x0000000503027227 */ /* 0x000fe200078e0002 */
[----:B------:R-:W-:-:S04]  /*0400*/  LOP3.LUT R3, R12, 0x20, RZ, 0xc0, !PT ;  /* 0x000000200c037812 */ /* 0x000fc800078ec0ff */
[----:B------:R-:W-:Y:S01]  /*0410*/  R2UR UR4, R3 ;  /* 0x00000000030472ca */ /* 0x000fe200000e0000 */
[----:B------:R-:W-:Y:S01]  /*0420*/  IMAD.HI.U32 R2, R2, R9, RZ ;  /* 0x0000000902027227 */ /* 0x000fe200078e00ff */
[----:B------:R-:W-:-:S03]  /*0430*/  LOP3.LUT R3, R12, 0xf, RZ, 0xc0, !PT ;  /* 0x0000000f0c037812 */ /* 0x000fc600078ec0ff */
[----:B------:R-:W-:-:S05]  /*0440*/  IMAD R0, R2, R0, R9 ;  /* 0x0000000002007224 */ /* 0x000fca00078e0209 */
[----:B------:R-:W-:-:S13]  /*0450*/  ISETP.GT.U32.AND P1, PT, R7, R0, PT ;  /* 0x000000000700720c */ /* 0x000fda0003f24070 */
[----:B------:R-:W-:Y:S02]  /*0460*/  @!P1 IMAD.IADD R0, R0, 0x1, -R7 ;  /* 0x0000000100009824 */ /* 0x000fe400078e0a07 */
[----:B------:R-:W-:Y:S01]  /*0470*/  @!P1 VIADD R2, R2, 0x1 ;  /* 0x0000000102029836 */ /* 0x000fe20000000000 */
[----:B------:R-:W-:Y:S02]  /*0480*/  ISETP.NE.AND P1, PT, R11, RZ, PT ;  /* 0x000000ff0b00720c */ /* 0x000fe40003f25270 */
[----:B------:R-:W-:Y:S02]  /*0490*/  ISETP.GE.U32.AND P0, PT, R0, R7, PT ;  /* 0x000000070000720c */ /* 0x000fe40003f06070 */
[----:B------:R-:W-:-:S04]  /*04a0*/  LOP3.LUT R0, R4, R11, RZ, 0x3c, !PT ;  /* 0x0000000b04007212 */ /* 0x000fc800078e3cff */
[----:B------:R-:W-:-:S07]  /*04b0*/  ISETP.GE.AND P2, PT, R0, RZ, PT ;  /* 0x000000ff0000720c */ /* 0x000fce0003f46270 */
[----:B------:R-:W-:Y:S01]  /*04c0*/  @P0 VIADD R2, R2, 0x1 ;  /* 0x0000000102020836 */ /* 0x000fe20000000000 */
[----:B------:R-:W-:-:S05]  /*04d0*/  ISETP.GT.AND P0, PT, R68, 0x1f, PT ;  /* 0x0000001f4400780c */ /* 0x000fca0003f04270 */
[----:B------:R-:W-:Y:S01]  /*04e0*/  @!P2 IMAD.MOV R2, RZ, RZ, -R2 ;  /* 0x000000ffff02a224 */ /* 0x000fe200078e0a02 */
[----:B------:R-:W-:-:S05]  /*04f0*/  @!P1 LOP3.LUT R2, RZ, R11, RZ, 0x33, !PT ;  /* 0x0000000bff029212 */ /* 0x000fca00078e33ff */
[----:B------:R-:W-:Y:S02]  /*0500*/  IMAD.MOV R0, RZ, RZ, -R2 ;  /* 0x000000ffff007224 */ /* 0x000fe400078e0a02 */
[C---:B------:R-:W-:Y:S01]  /*0510*/  @!P0 IMAD.SHL.U32 R9, R12.reuse, 0x2, RZ ;  /* 0x000000020c098824 */ /* 0x040fe200078e00ff */
[----:B------:R-:W-:Y:S01]  /*0520*/  @!P0 CS2R R24, SRZ ;  /* 0x0000000000188805 */ /* 0x000fe2000001ff00 */
[----:B------:R-:W-:Y:S01]  /*0530*/  IMAD R0, R11, R0, R4 ;  /* 0x000000000b007224 */ /* 0x000fe200078e0204 */
[----:B------:R-:W-:Y:S01]  /*0540*/  @!P0 CS2R R26, SRZ ;  /* 0x00000000001a8805 */ /* 0x000fe2000001ff00 */
[----:B------:R-:W-:Y:S02]  /*0550*/  @!P0 IMAD.SHL.U32 R8, R12, 0x40, RZ ;  /* 0x000000400c088824 */ /* 0x000fe400078e00ff */
[----:B------:R-:W-:Y:S02]  /*0560*/  IMAD.IADD R0, R6, 0x1, R0 ;  /* 0x0000000106007824 */ /* 0x000fe400078e0200 */
[----:B------:R-:W-:-:S02]  /*0570*/  @!P0 IMAD.SHL.U32 R7, R12, 0x8, RZ ;  /* 0x000000080c078824 */ /* 0x000fc400078e00ff */
[----:B------:R-:W-:Y:S02]  /*0580*/  IMAD R10, R0, 0x10, R3 ;  /* 0x00000010000a7824 */ /* 0x000fe400078e0203 */
[----:B------:R-:W-:Y:S01]  /*0590*/  IMAD.SHL.U32 R6, R2, 0x20, RZ ;  /* 0x0000002002067824 */ /* 0x000fe200078e00ff */
[----:B---3--:R-:W-:Y:S06]  /*05a0*/  @!P0 BRA `(.L_x_0) ;  /* 0x0000002000048947 */ /* 0x008fec0003800000 */
[----:B------:R-:W-:Y:S01]  /*05b0*/  IABS R18, R16 ;  /* 0x0000001000127213 */ /* 0x000fe20000000000 */
[----:B------:R-:W0:Y:S01]  /*05c0*/  LDC.64 R54, c[0x0][0x388] ;  /* 0x0000e200ff367b82 */ /* 0x000e220000000a00 */
[----:B------:R-:W-:Y:S01]  /*05d0*/  IABS R2, R17 ;  /* 0x0000001100027213 */ /* 0x000fe20000000000 */
[----:B------:R-:W1:Y:S01]  /*05e0*/  LDCU UR6, c[0x0][0x3a4] ;  /* 0x00007480ff0677ac */ /* 0x000e620008000800 */
[----:B------:R-:W2:Y:S01]  /*05f0*/  I2F.RP R3, R18 ;  /* 0x0000001200037306 */ /* 0x000ea20000209400 */
[----:B------:R-:W-:Y:S02]  /*0600*/  IABS R11, R10 ;  /* 0x0000000a000b7213 */ /* 0x000fe40000000000 */
[----:B------:R-:W-:Y:S02]  /*0610*/  CS2R R40, SRZ ;  /* 0x0000000000287805 */ /* 0x000fe4000001ff00 */
[----:B------:R-:W-:Y:S02]  /*0620*/  ISETP.GE.AND P6, PT, R10, RZ, PT ;  /* 0x000000ff0a00720c */ /* 0x000fe40003fc6270 */
[----:B------:R-:W-:Y:S01]  /*0630*/  CS2R R42, SRZ ;  /* 0x00000000002a7805 */ /* 0x000fe2000001ff00 */
[----:B------:R-:W3:Y:S01]  /*0640*/  LDC R69, c[0x0][0x3a8] ;  /* 0x0000ea00ff457b82 */ /* 0x000ee20000000800 */
[----:B------:R-:W-:Y:S01]  /*0650*/  LOP3.LUT R71, R12, 0x1f, RZ, 0xc0, !PT ;  /* 0x0000001f0c477812 */ /* 0x000fe200078ec0ff */
[----:B------:R-:W4:Y:S01]  /*0660*/  I2F.RP R0, R2 ;  /* 0x0000000200007306 */ /* 0x000f220000209400 */
[----:B------:R-:W-:-:S07]  /*0670*/  LOP3.LUT R44, R14, 0x4, RZ, 0xfc, !PT ;  /* 0x000000040e2c7812 */ /* 0x000fce00078efcff */
[----:B--2---:R-:W2:Y:S08]  /*0680*/  MUFU.RCP R3, R3 ;  /* 0x0000000300037308 */ /* 0x004eb00000001000 */
[----:B----4-:R-:W4:Y:S01]  /*0690*/  MUFU.RCP R0, R0 ;  /* 0x0000000000007308 */ /* 0x010f220000001000 */
[----:B---3--:R-:W-:Y:S02]  /*06a0*/  IMAD R44, R44, R69, RZ ;  /* 0x000000452c2c7224 */ /* 0x008fe400078e02ff */
[----:B------:R-:W-:-:S02]  /*06b0*/  IMAD.SHL.U32 R45, R69, 0x20, RZ ;  /* 0x00000020452d7824 */ /* 0x000fc400078e00ff */
[----:B--2---:R-:W-:Y:S02]  /*06c0*/  VIADD R4, R3, 0xffffffe ;  /* 0x0ffffffe03047836 */ /* 0x004fe40000000000 */
[----:B------:R-:W-:Y:S01]  /*06d0*/  IMAD.U32 R3, RZ, RZ, UR4 ;  /* 0x00000004ff037e24 */ /* 0x000fe2000f8e00ff */
[----:B------:R-:W-:Y:S01]  /*06e0*/  ULEA UR4, UR4, UR5, 0x4 ;  /* 0x0000000504047291 */ /* 0x000fe2000f8e20ff */
[----:B------:R2:W3:Y:S01]  /*06f0*/  F2I.FTZ.U32.TRUNC.NTZ R5, R4 ;  /* 0x0000000400057305 */ /* 0x0004e2000021f000 */
[----:B----4-:R-:W-:-:S07]  /*0700*/  VIADD R8, R0, 0xffffffe ;  /* 0x0ffffffe00087836 */ /* 0x010fce0000000000 */
[----:B------:R4:W5:Y:S01]  /*0710*/  F2I.FTZ.U32.TRUNC.NTZ R9, R8 ;  /* 0x0000000800097305 */ /* 0x000962000021f000 */
[----:B--2---:R-:W-:Y:S02]  /*0720*/  IMAD.MOV.U32 R4, RZ, RZ, RZ ;  /* 0x000000ffff047224 */ /* 0x004fe400078e00ff */
[----:B---3--:R-:W-:Y:S02]  /*0730*/  IMAD.MOV R7, RZ, RZ, -R5 ;  /* 0x000000ffff077224 */ /* 0x008fe400078e0a05 */
[----:B----4-:R-:W-:Y:S02]  /*0740*/  IMAD.MOV.U32 R8, RZ, RZ, RZ ;  /* 0x000000ffff087224 */ /* 0x010fe400078e00ff */
[----:B------:R-:W-:-:S04]  /*0750*/  IMAD R7, R7, R18, RZ ;  /* 0x0000001207077224 */ /* 0x000fc800078e02ff */
[----:B------:R-:W-:Y:S01]  /*0760*/  IMAD.HI.U32 R5, R5, R7, R4 ;  /* 0x0000000705057227 */ /* 0x000fe200078e0004 */
[----:B------:R-:W-:-:S03]  /*0770*/  LEA.HI R4, R3, R6, RZ, 0x1b ;  /* 0x0000000603047211 */ /* 0x000fc600078fd8ff */
[----:B-----5:R-:W-:Y:S01]  /*0780*/  IMAD.MOV R3, RZ, RZ, -R9 ;  /* 0x000000ffff037224 */ /* 0x020fe200078e0a09 */
[----:B------:R-:W-:Y:S01]  /*0790*/  IABS R39, R4 ;  /* 0x0000000400277213 */ /* 0x000fe20000000000 */
[----:B------:R-:W-:-:S04]  /*07a0*/  IMAD.HI.U32 R5, R5, R11, RZ ;  /* 0x0000000b05057227 */ /* 0x000fc800078e00ff */
[----:B------:R-:W-:Y:S02]  /*07b0*/  IMAD.MOV R5, RZ, RZ, -R5 ;  /* 0x000000ffff057224 */ /* 0x000fe400078e0a05 */
[----:B------:R-:W-:Y:S02]  /*07c0*/  VIADD R15, R4, 0x1e ;  /* 0x0000001e040f7836 */ /* 0x000fe40000000000 */
[----:B------:R-:W-:Y:S01]  /*07d0*/  IMAD R11, R18, R5, R11 ;  /* 0x00000005120b7224 */ /* 0x000fe200078e020b */
[----:B------:R-:W-:Y:S01]  /*07e0*/  SHF.R.S32.HI R5, RZ, 0x1f, R68 ;  /* 0x0000001fff057819 */ /* 0x000fe20000011444 */
[----:B------:R-:W-:Y:S01]  /*07f0*/  IMAD R3, R3, R2, RZ ;  /* 0x0000000203037224 */ /* 0x000fe200078e02ff */
[----:B------:R-:W-:Y:S01]  /*0800*/  IABS R7, R15 ;  /* 0x0000000f00077213 */ /* 0x000fe20000000000 */
[----:B------:R-:W-:Y:S01]  /*0810*/  VIADD R19, R4, 0x1c ;  /* 0x0000001c04137836 */ /* 0x000fe20000000000 */
[----:B------:R-:W-:Y:S01]  /*0820*/  ISETP.GT.U32.AND P0, PT, R18, R11, PT ;  /* 0x0000000b1200720c */ /* 0x000fe20003f04070 */
[----:B------:R-:W-:Y:S01]  /*0830*/  IMAD.HI.U32 R3, R9, R3, R8 ;  /* 0x0000000309037227 */ /* 0x000fe200078e0008 */
[----:B------:R-:W-:-:S02]  /*0840*/  LEA.HI R68, R5, R68, RZ, 0x5 ;  /* 0x0000004405447211 */ /* 0x000fc400078f28ff */
[----:B------:R-:W-:Y:S01]  /*0850*/  IABS R8, R19 ;  /* 0x0000001300087213 */ /* 0x000fe20000000000 */
[----:B------:R-:W-:Y:S01]  /*0860*/  VIADD R20, R4, 0x1a ;  /* 0x0000001a04147836 */ /* 0x000fe20000000000 */
[----:B------:R-:W-:Y:S01]  /*0870*/  ISETP.GE.AND P2, PT, R15, RZ, PT ;  /* 0x000000ff0f00720c */ /* 0x000fe20003f46270 */
[----:B------:R-:W-:Y:S01]  /*0880*/  IMAD.HI.U32 R0, R3, R7, RZ ;  /* 0x0000000703007227 */ /* 0x000fe200078e00ff */
[----:B------:R-:W-:Y:S02]  /*0890*/  ISETP.GE.AND P5, PT, R19, RZ, PT ;  /* 0x000000ff1300720c */ /* 0x000fe40003fa6270 */
[----:B------:R-:W-:Y:S01]  /*08a0*/  IABS R13, R20 ;  /* 0x00000014000d7213 */ /* 0x000fe20000000000 */
[----:B------:R-:W-:Y:S01]  /*08b0*/  IMAD.MOV R0, RZ, RZ, -R0 ;  /* 0x000000ffff007224 */ /* 0x000fe200078e0a00 */
[----:B------:R-:W-:Y:S01]  /*08c0*/  ISETP.GE.AND P4, PT, R20, RZ, PT ;  /* 0x000000ff1400720c */ /* 0x000fe20003f86270 */
[----:B------:R-:W-:Y:S01]  /*08d0*/  @!P0 IMAD.IADD R11, R11, 0x1, -R18 ;  /* 0x000000010b0b8824 */ /* 0x000fe200078e0a12 */
[----:B------:R-:W-:Y:S01]  /*08e0*/  ISETP.NE.AND P0, PT, R16, RZ, PT ;  /* 0x000000ff1000720c */ /* 0x000fe20003f05270 */
[----:B------:R-:W-:Y:S01]  /*08f0*/  IMAD R7, R2, R0, R7 ;  /* 0x0000000002077224 */ /* 0x000fe200078e0207 */
[----:B------:R-:W-:Y:S01]  /*0900*/  SHF.R.S32.HI R68, RZ, 0x5, R68 ;  /* 0x00000005ff447819 */ /* 0x000fe20000011444 */
[----:B------:R-:W-:Y:S01]  /*0910*/  IMAD.HI.U32 R0, R3, R8, RZ ;  /* 0x0000000803007227 */ /* 0x000fe200078e00ff */
[----:B------:R-:W-:-:S02]  /*0920*/  ISETP.GT.U32.AND P3, PT, R18, R11, PT ;  /* 0x0000000b1200720c */ /* 0x000fc40003f64070 */
[----:B------:R-:W-:Y:S01]  /*0930*/  ISETP.GT.U32.AND P1, PT, R2, R7, PT ;  /* 0x000000070200720c */ /* 0x000fe20003f24070 */
[----:B------:R-:W-:-:S04]  /*0940*/  IMAD.HI.U32 R5, R3, R13, RZ ;  /* 0x0000000d03057227 */ /* 0x000fc800078e00ff */
[----:B------:R-:W-:Y:S02]  /*0950*/  IMAD.MOV R9, RZ, RZ, -R0 ;  /* 0x000000ffff097224 */ /* 0x000fe400078e0a00 */
[----:B------:R-:W-:Y:S02]  /*0960*/  IMAD.MOV R15, RZ, RZ, -R5 ;  /* 0x000000ffff0f7224 */ /* 0x000fe400078e0a05 */
[C---:B------:R-:W-:Y:S02]  /*0970*/  IMAD R5, R2.reuse, R9, R8 ;  /* 0x0000000902057224 */ /* 0x040fe400078e0208 */
[----:B------:R-:W-:Y:S02]  /*0980*/  @!P3 IMAD.IADD R11, R11, 0x1, -R18 ;  /* 0x000000010b0bb824 */ /* 0x000fe400078e0a12 */
[----:B------:R-:W-:Y:S01]  /*0990*/  @!P1 IMAD.IADD R7, R7, 0x1, -R2 ;  /* 0x0000000107079824 */ /* 0x000fe200078e0a02 */
[----:B------:R-:W-:Y:S01]  /*09a0*/  ISETP.GT.U32.AND P3, PT, R2, R5, PT ;  /* 0x000000050200720c */ /* 0x000fe20003f64070 */
[----:B------:R-:W-:-:S02]  /*09b0*/  IMAD.MOV.U32 R0, RZ, RZ, R11 ;  /* 0x000000ffff007224 */ /* 0x000fc400078e000b */
[----:B------:R-:W-:Y:S02]  /*09c0*/  VIADD R8, R4, 0x18 ;  /* 0x0000001804087836 */ /* 0x000fe40000000000 */
[----:B------:R-:W-:Y:S01]  /*09d0*/  @!P6 IMAD.MOV R0, RZ, RZ, -R0 ;  /* 0x000000ffff00e224 */ /* 0x000fe200078e0a00 */
[C---:B------:R-:W-:Y:S01]  /*09e0*/  ISETP.GT.U32.AND P6, PT, R2.reuse, R7, PT ;  /* 0x000000070200720c */ /* 0x040fe20003fc4070 */
[----:B------:R-:W-:Y:S01]  /*09f0*/  IMAD R9, R2, R15, R13 ;  /* 0x0000000f02097224 */ /* 0x000fe200078e020d */
[----:B------:R-:W-:Y:S01]  /*0a00*/  IABS R13, R8 ;  /* 0x00000008000d7213 */ /* 0x000fe20000000000 */
[C---:B------:R-:W-:Y:S01]  /*0a10*/  VIADD R11, R4.reuse, 0x16 ;  /* 0x00000016040b7836 */ /* 0x040fe20000000000 */
[----:B------:R-:W-:Y:S01]  /*0a20*/  @!P0 LOP3.LUT R0, RZ, R16, RZ, 0x33, !PT ;  /* 0x00000010ff008212 */ /* 0x000fe200078e33ff */
[----:B------:R-:W-:Y:S01]  /*0a30*/  VIADD R24, R4, 0x14 ;  /* 0x0000001404187836 */ /* 0x000fe20000000000 */
[----:B------:R-:W-:Y:S01]  /*0a40*/  ISETP.GE.AND P0, PT, R8, RZ, PT ;  /* 0x000000ff0800720c */ /* 0x000fe20003f06270 */
[----:B------:R-:W-:Y:S01]  /*0a50*/  @!P3 IMAD.IADD R5, R5, 0x1, -R2 ;  /* 0x000000010505b824 */ /* 0x000fe200078e0a02 */
[----:B------:R-:W-:Y:S01]  /*0a60*/  IABS R16, R11 ;  /* 0x0000000b00107213 */ /* 0x000fe20000000000 */
[----:B------:R-:W-:Y:S01]  /*0a70*/  IMAD.HI.U32 R8, R3, R13, RZ ;  /* 0x0000000d03087227 */ /* 0x000fe200078e00ff */
[----:B------:R-:W-:-:S02]  /*0a80*/  IABS R18, R24 ;  /* 0x0000001800127213 */ /* 0x000fc40000000000 */
[C---:B------:R-:W-:Y:S01]  /*0a90*/  ISETP.GT.U32.AND P3, PT, R2.reuse, R5, PT ;  /* 0x000000050200720c */ /* 0x040fe20003f64070 */
[----:B------:R-:W-:Y:S01]  /*0aa0*/  @!P6 IMAD.IADD R7, R7, 0x1, -R2 ;  /* 0x000000010707e824 */ /* 0x000fe200078e0a02 */
[----:B------:R-:W-:Y:S01]  /*0ab0*/  ISETP.GT.U32.AND P6, PT, R2, R9, PT ;  /* 0x000000090200720c */ /* 0x000fe20003fc4070 */
[----:B------:R-:W-:Y:S01]  /*0ac0*/  IMAD.MOV R15, RZ, RZ, -R8 ;  /* 0x000000ffff0f7224 */ /* 0x000fe200078e0a08 */
[----:B------:R-:W-:Y:S01]  /*0ad0*/  ISETP.GE.AND P1, PT, R11, RZ, PT ;  /* 0x000000ff0b00720c */ /* 0x000fe20003f26270 */
[----:B------:R-:W-:-:S04]  /*0ae0*/  IMAD.HI.U32 R11, R3, R16, RZ ;  /* 0x00000010030b7227 */ /* 0x000fc800078e00ff */
[----:B------:R-:W-:Y:S02]  /*0af0*/  IMAD R13, R2, R15, R13 ;  /* 0x0000000f020d7224 */ /* 0x000fe400078e020d */
[----:B------:R-:W-:-:S04]  /*0b00*/  IMAD.HI.U32 R8, R3, R18, RZ ;  /* 0x0000001203087227 */ /* 0x000fc800078e00ff */
[--C-:B------:R-:W-:Y:S02]  /*0b10*/  @!P6 IMAD.IADD R9, R9, 0x1, -R2.reuse ;  /* 0x000000010909e824 */ /* 0x100fe400078e0a02 */
[----:B------:R-:W-:Y:S01]  /*0b20*/  @!P3 IMAD.IADD R5, R5, 0x1, -R2 ;  /* 0x000000010505b824 */ /* 0x000fe200078e0a02 */
[C---:B------:R-:W-:Y:S01]  /*0b30*/  ISETP.GT.U32.AND P3, PT, R2.reuse, R13, PT ;  /* 0x0000000d0200720c */ /* 0x040fe20003f64070 */
[----:B------:R-:W-:Y:S01]  /*0b40*/  IMAD.MOV R19, RZ, RZ, -R11 ;  /* 0x000000ffff137224 */ /* 0x000fe200078e0a0b */
[C---:B------:R-:W-:Y:S01]  /*0b50*/  ISETP.GT.U32.AND P6, PT, R2.reuse, R9, PT ;  /* 0x000000090200720c */ /* 0x040fe20003fc4070 */
[----:B------:R-:W-:Y:S02]  /*0b60*/  IMAD.MOV R21, RZ, RZ, -R8 ;  /* 0x000000ffff157224 */ /* 0x000fe400078e0a08 */
[C---:B------:R-:W-:Y:S02]  /*0b70*/  IMAD R15, R2.reuse, R19, R16 ;  /* 0x00000013020f7224 */ /* 0x040fe400078e0210 */
[----:B------:R-:W-:-:S02]  /*0b80*/  IMAD R19, R2, R21, R18 ;  /* 0x0000001502137224 */ /* 0x000fc400078e0212 */
[C---:B------:R-:W-:Y:S02]  /*0b90*/  VIADD R16, R4.reuse, 0x10 ;  /* 0x0000001004107836 */ /* 0x040fe40000000000 */
[----:B------:R-:W-:Y:S02]  /*0ba0*/  VIADD R22, R4, 0x12 ;  /* 0x0000001204167836 */ /* 0x000fe40000000000 */
[--C-:B------:R-:W-:Y:S01]  /*0bb0*/  @!P3 IMAD.IADD R13, R13, 0x1, -R2.reuse ;  /* 0x000000010d0db824 */ /* 0x100fe200078e0a02 */
[C---:B------:R-:W-:Y:S01]  /*0bc0*/  ISETP.GT.U32.AND P3, PT, R2.reuse, R19, PT ;  /* 0x000000130200720c */ /* 0x040fe20003f64070 */
[----:B------:R-:W-:Y:S01]  /*0bd0*/  @!P6 IMAD.IADD R9, R9, 0x1, -R2 ;  /* 0x000000010909e824 */ /* 0x000fe200078e0a02 */
[----:B------:R-:W-:Y:S01]  /*0be0*/  ISETP.GT.U32.AND P6, PT, R2, R15, PT ;  /* 0x0000000f0200720c */ /* 0x000fe20003fc4070 */
[C---:B------:R-:W-:Y:S01]  /*0bf0*/  VIADD R18, R4.reuse, 0xe ;  /* 0x0000000e04127836 */ /* 0x040fe20000000000 */
[----:B------:R-:W-:Y:S01]  /*0c00*/  IABS R23, R16 ;  /* 0x0000001000177213 */ /* 0x000fe20000000000 */
[----:B------:R-:W-:Y:S01]  /*0c10*/  @!P2 IMAD.MOV R7, RZ, RZ, -R7 ;  /* 0x000000ffff07a224 */ /* 0x000fe200078e0a07 */
[----:B------:R-:W-:Y:S01]  /*0c20*/  IABS R20, R22 ;  /* 0x0000001600147213 */ /* 0x000fe20000000000 */
[----:B------:R-:W-:Y:S01]  /*0c30*/  VIADD R26, R4, 0xa ;  /* 0x0000000a041a7836 */ /* 0x000fe20000000000 */
[----:B------:R-:W-:Y:S01]  /*0c40*/  IABS R25, R18 ;  /* 0x0000001200197213 */ /* 0x000fe20000000000 */
[----:B------:R-:W-:-:S03]  /*0c50*/  IMAD.HI.U32 R8, R3, R23, RZ ;  /* 0x0000001703087227 */ /* 0x000fc600078e00ff */
[----:B------:R-:W-:Y:S01]  /*0c60*/  IABS R29, R26 ;  /* 0x0000001a001d7213 */ /* 0x000fe20000000000 */
[----:B------:R-:W-:-:S04]  /*0c70*/  IMAD.HI.U32 R11, R3, R20, RZ ;  /* 0x00000014030b7227 */ /* 0x000fc800078e00ff */
[----:B------:R-:W-:Y:S02]  /*0c80*/  @!P3 IMAD.IADD R19, R19, 0x1, -R2 ;  /* 0x000000011313b824 */ /* 0x000fe400078e0a02 */
[----:B------:R-:W-:Y:S02]  /*0c90*/  IMAD.MOV R8, RZ, RZ, -R8 ;  /* 0x000000ffff087224 */ /* 0x000fe400078e0a08 */
[----:B------:R-:W-:Y:S01]  /*0ca0*/  @!P6 IMAD.IADD R15, R15, 0x1, -R2 ;  /* 0x000000010f0fe824 */ /* 0x000fe200078e0a02 */
[C---:B------:R-:W-:Y:S01]  /*0cb0*/  ISETP.GT.U32.AND P6, PT, R2.reuse, R13, PT ;  /* 0x0000000d0200720c */ /* 0x040fe20003fc4070 */
[----:B------:R-:W-:Y:S01]  /*0cc0*/  IMAD.MOV R11, RZ, RZ, -R11 ;  /* 0x000000ffff0b7224 */ /* 0x000fe200078e0a0b */
[C---:B------:R-:W-:Y:S01]  /*0cd0*/  ISETP.GT.U32.AND P2, PT, R2.reuse, R19, PT ;  /* 0x000000130200720c */ /* 0x040fe20003f44070 */
[C---:B------:R-:W-:Y:S01]  /*0ce0*/  IMAD R23, R2.reuse, R8, R23 ;  /* 0x0000000802177224 */ /* 0x040fe200078e0217 */
[----:B------:R-:W-:Y:S01]  /*0cf0*/  ISETP.GT.U32.AND P3, PT, R2, R15, PT ;  /* 0x0000000f0200720c */ /* 0x000fe20003f64070 */
[----:B------:R-:W-:-:S04]  /*0d00*/  IMAD.HI.U32 R8, R3, R25, RZ ;  /* 0x0000001903087227 */ /* 0x000fc800078e00ff */
[----:B------:R-:W-:Y:S02]  /*0d10*/  IMAD R21, R2, R11, R20 ;  /* 0x0000000b02157224 */ /* 0x000fe400078e0214 */
[----:B------:R-:W-:Y:S02]  /*0d20*/  VIADD R20, R4, 0xc ;  /* 0x0000000c04147836 */ /* 0x000fe40000000000 */
[----:B------:R-:W-:Y:S02]  /*0d30*/  IMAD.MOV R8, RZ, RZ, -R8 ;  /* 0x000000ffff087224 */ /* 0x000fe400078e0a08 */
[--C-:B------:R-:W-:Y:S01]  /*0d40*/  @!P6 IMAD.IADD R13, R13, 0x1, -R2.reuse ;  /* 0x000000010d0de824 */ /* 0x100fe200078e0a02 */
[----:B------:R-:W-:Y:S01]  /*0d50*/  IABS R27, R20 ;  /* 0x00000014001b7213 */ /* 0x000fe20000000000 */
[C---:B------:R-:W-:Y:S01]  /*0d60*/  IMAD R25, R2.reuse, R8, R25 ;  /* 0x0000000802197224 */ /* 0x040fe200078e0219 */
[----:B------:R-:W-:Y:S01]  /*0d70*/  ISETP.GT.U32.AND P6, PT, R2, R21, PT ;  /* 0x000000150200720c */ /* 0x000fe20003fc4070 */
[----:B------:R-:W-:-:S02]  /*0d80*/  @!P2 IMAD.IADD R19, R19, 0x1, -R2 ;  /* 0x000000011313a824 */ /* 0x000fc400078e0a02 */
[----:B------:R-:W-:Y:S01]  /*0d90*/  IMAD.HI.U32 R11, R3, R27, RZ ;  /* 0x0000001b030b7227 */ /* 0x000fe200078e00ff */
[----:B------:R-:W-:-:S03]  /*0da0*/  ISETP.GT.U32.AND P2, PT, R2, R25, PT ;  /* 0x000000190200720c */ /* 0x000fc60003f44070 */
[----:B------:R-:W-:Y:S01]  /*0db0*/  @!P3 IMAD.IADD R15, R15, 0x1, -R2 ;  /* 0x000000010f0fb824 */ /* 0x000fe200078e0a02 */
[----:B------:R-:W-:Y:S01]  /*0dc0*/  ISETP.GT.U32.AND P3, PT, R2, R23, PT ;  /* 0x000000170200720c */ /* 0x000fe20003f64070 */
[----:B------:R-:W-:Y:S02]  /*0dd0*/  VIADD R28, R4, 0x8 ;  /* 0x00000008041c7836 */ /* 0x000fe40000000000 */
[----:B------:R-:W-:Y:S02]  /*0de0*/  IMAD.MOV R11, RZ, RZ, -R11 ;  /* 0x000000ffff0b7224 */ /* 0x000fe400078e0a0b */
[----:B------:R-:W-:Y:S01]  /*0df0*/  IMAD.HI.U32 R8, R3, R29, RZ ;  /* 0x0000001d03087227 */ /* 0x000fe200078e00ff */
[----:B------:R-:W-:-:S03]  /*0e00*/  IABS R31, R28 ;  /* 0x0000001c001f7213 */ /* 0x000fc60000000000 */
[----:B------:R-:W-:Y:S02]  /*0e10*/  VIADD R30, R4, 0x6 ;  /* 0x00000006041e7836 */ /* 0x000fe40000000000 */
[----:B------:R-:W-:Y:S02]  /*0e20*/  IMAD R27, R2, R11, R27 ;  /* 0x0000000b021b7224 */ /* 0x000fe400078e021b */
[----:B------:R-:W-:Y:S01]  /*0e30*/  IMAD.MOV R8, RZ, RZ, -R8 ;  /* 0x000000ffff087224 */ /* 0x000fe200078e0a08 */
[----:B------:R-:W-:Y:S01]  /*0e40*/  IABS R33, R30 ;  /* 0x0000001e00217213 */ /* 0x000fe20000000000 */
[----:B------:R-:W-:Y:S02]  /*0e50*/  VIADD R32, R4, 0x4 ;  /* 0x0000000404207836 */ /* 0x000fe40000000000 */
[C---:B------:R-:W-:Y:S02]  /*0e60*/  IMAD R29, R2.reuse, R8, R29 ;  /* 0x00000008021d7224 */ /* 0x040fe400078e021d */
[----:B------:R-:W-:Y:S01]  /*0e70*/  @!P6 IMAD.IADD R21, R21, 0x1, -R2 ;  /* 0x000000011515e824 */ /* 0x000fe200078e0a02 */
[----:B------:R-:W-:Y:S01]  /*0e80*/  ISETP.GT.U32.AND P6, PT, R2, R27, PT ;  /* 0x0000001b0200720c */ /* 0x000fe20003fc4070 */
[----:B------:R-:W-:Y:S01]  /*0e90*/  IMAD.HI.U32 R11, R3, R31, RZ ;  /* 0x0000001f030b7227 */ /* 0x000fe200078e00ff */
[----:B------:R-:W-:-:S03]  /*0ea0*/  IABS R35, R32 ;  /* 0x0000002000237213 */ /* 0x000fc60000000000 */
[--C-:B------:R-:W-:Y:S01]  /*0eb0*/  @!P2 IMAD.IADD R25, R25, 0x1, -R2.reuse ;  /* 0x000000011919a824 */ /* 0x100fe200078e0a02 */
[C---:B------:R-:W-:Y:S01]  /*0ec0*/  ISETP.GE.AND P2, PT, R4.reuse, RZ, PT ;  /* 0x000000ff0400720c */ /* 0x040fe20003f46270 */
[----:B------:R-:W-:Y:S02]  /*0ed0*/  VIADD R34, R4, 0x2 ;  /* 0x0000000204227836 */ /* 0x000fe40000000000 */
[----:B------:R-:W-:Y:S01]  /*0ee0*/  @!P3 IMAD.IADD R23, R23, 0x1, -R2 ;  /* 0x000000011717b824 */ /* 0x000fe200078e0a02 */
[----:B------:R-:W-:Y:S01]  /*0ef0*/  ISETP.GT.U32.AND P3, PT, R2, R29, PT ;  /* 0x0000001d0200720c */ /* 0x000fe20003f64070 */
[----:B------:R-:W-:Y:S01]  /*0f00*/  IMAD.HI.U32 R4, R3, R33, RZ ;  /* 0x0000002103047227 */ /* 0x000fe200078e00ff */
[----:B------:R-:W-:-:S03]  /*0f10*/  IABS R37, R34 ;  /* 0x0000002200257213 */ /* 0x000fc60000000000 */
[----:B------:R-:W-:Y:S02]  /*0f20*/  IMAD.MOV R11, RZ, RZ, -R11 ;  /* 0x000000ffff0b7224 */ /* 0x000fe400078e0a0b */
[----:B------:R-:W-:-:S04]  /*0f30*/  IMAD.HI.U32 R8, R3, R35, RZ ;  /* 0x0000002303087227 */ /* 0x000fc800078e00ff */
[----:B------:R-:W-:Y:S02]  /*0f40*/  IMAD.MOV R4, RZ, RZ, -R4 ;  /* 0x000000ffff047224 */ /* 0x000fe400078e0a04 */
[C---:B------:R-:W-:Y:S02]  /*0f50*/  IMAD R31, R2.reuse, R11, R31 ;  /* 0x0000000b021f7224 */ /* 0x040fe400078e021f */
[----:B------:R-:W-:Y:S02]  /*0f60*/  IMAD.MOV R11, RZ, RZ, -R8 ;  /* 0x000000ffff0b7224 */ /* 0x000fe400078e0a08 */
[----:B------:R-:W-:Y:S02]  /*0f70*/  IMAD R33, R2, R4, R33 ;  /* 0x0000000402217224 */ /* 0x000fe400078e0221 */
[----:B------:R-:W-:-:S04]  /*0f80*/  IMAD.HI.U32 R8, R3, R39, RZ ;  /* 0x0000002703087227 */ /* 0x000fc800078e00ff */
[----:B------:R-:W-:-:S04]  /*0f90*/  IMAD.HI.U32 R4, R3, R37, RZ ;  /* 0x0000002503047227 */ /* 0x000fc800078e00ff */
[----:B------:R-:W-:Y:S01]  /*0fa0*/  @!P6 IMAD.IADD R27, R27, 0x1, -R2 ;  /* 0x000000011b1be824 */ /* 0x000fe200078e0a02 */
[C---:B------:R-:W-:Y:S01]  /*0fb0*/  ISETP.GT.U32.AND P6, PT, R2.reuse, R31, PT ;  /* 0x0000001f0200720c */ /* 0x040fe20003fc4070 */
[----:B------:R-:W-:Y:S01]  /*0fc0*/  IMAD.MOV.U32 R3, RZ, RZ, R5 ;  /* 0x000000ffff037224 */ /* 0x000fe200078e0005 */
[----:B------:R-:W-:Y:S01]  /*0fd0*/  SHF.R.S32.HI R5, RZ, 0x2, R12 ;  /* 0x00000002ff057819 */ /* 0x000fe2000001140c */
[----:B------:R-:W-:Y:S02]  /*0fe0*/  IMAD R35, R2, R11, R35 ;  /* 0x0000000b02237224 */ /* 0x000fe400078e0223 */
[----:B------:R-:W-:Y:S01]  /*0ff0*/  @!P3 IMAD.IADD R29, R29, 0x1, -R2 ;  /* 0x000000011d1db824 */ /* 0x000fe200078e0a02 */
[----:B------:R-:W-:Y:S01]  /*1000*/  ISETP.GE.AND P3, PT, R24, RZ, PT ;  /* 0x000000ff1800720c */ /* 0x000fe20003f66270 */
[----:B------:R-:W-:Y:S01]  /*1010*/  IMAD.MOV.U32 R11, RZ, RZ, R9 ;  /* 0x000000ffff0b7224 */ /* 0x000fe200078e0009 */
[----:B------:R-:W-:Y:S01]  /*1020*/  SGXT R5, R5, 0x1 ;  /* 0x000000010505781a */ /* 0x000fe20000000200 */
[----:B------:R-:W-:Y:S01]  /*1030*/  @!P5 IMAD.MOV R3, RZ, RZ, -R3 ;  /* 0x000000ffff03d224 */ /* 0x000fe200078e0a03 */
[C---:B------:R-:W-:Y:S01]  /*1040*/  ISETP.GT.U32.AND P5, PT, R2.reuse, R21, PT ;  /* 0x000000150200720c */ /* 0x040fe20003fa4070 */
[----:B------:R-:W-:Y:S01]  /*1050*/  @!P4 IMAD.MOV R11, RZ, RZ, -R11 ;  /* 0x000000ffff0bc224 */ /* 0x000fe200078e0a0b */
[C---:B------:R-:W-:Y:S01]  /*1060*/  ISETP.GT.U32.AND P4, PT, R2.reuse, R23, PT ;  /* 0x000000170200720c */ /* 0x040fe20003f84070 */
[----:B------:R-:W-:Y:S01]  /*1070*/  IMAD.MOV R8, RZ, RZ, -R8 ;  /* 0x000000ffff087224 */ /* 0x000fe200078e0a08 */
[----:B------:R-:W-:Y:S01]  /*1080*/  LOP3.LUT R5, R5, 0x90, RZ, 0xc0, !PT ;  /* 0x0000009005057812 */ /* 0x000fe200078ec0ff */
[----:B------:R-:W-:Y:S01]  /*1090*/  @!P6 IMAD.IADD R31, R31, 0x1, -R2 ;  /* 0x000000011f1fe824 */ /* 0x000fe200078e0a02 */
[C---:B------:R-:W-:Y:S01]  /*10a0*/  ISETP.GT.U32.AND P6, PT, R2.reuse, R29, PT ;  /* 0x0000001d0200720c */ /* 0x040fe20003fc4070 */
[----:B------:R-:W-:Y:S01]  /*10b0*/  @!P0 IMAD.MOV R13, RZ, RZ, -R13 ;  /* 0x000000ffff0d8224 */ /* 0x000fe200078e0a0d */
[C---:B------:R-:W-:Y:S01]  /*10c0*/  ISETP.GT.U32.AND P0, PT, R2.reuse, R25, PT ;  /* 0x000000190200720c */ /* 0x040fe20003f04070 */
[----:B------:R-:W-:Y:S01]  /*10d0*/  @!P1 IMAD.MOV R15, RZ, RZ, -R15 ;  /* 0x000000ffff0f9224 */ /* 0x000fe200078e0a0f */
[C---:B------:R-:W-:Y:S01]  /*10e0*/  ISETP.GT.U32.AND P1, PT, R2.reuse, R27, PT ;  /* 0x0000001b0200720c */ /* 0x040fe20003f24070 */
[----:B------:R-:W-:Y:S01]  /*10f0*/  @!P3 IMAD.MOV R19, RZ, RZ, -R19 ;  /* 0x000000ffff13b224 */ /* 0x000fe200078e0a13 */
[C---:B------:R-:W-:Y:S01]  /*1100*/  ISETP.GT.U32.AND P3, PT, R2.reuse, R31, PT ;  /* 0x0000001f0200720c */ /* 0x040fe20003f64070 */
[----:B------:R-:W-:-:S02]  /*1110*/  IMAD R39, R2, R8, R39 ;  /* 0x0000000802277224 */ /* 0x000fc400078e0227 */
[--C-:B------:R-:W-:Y:S01]  /*1120*/  @!P5 IMAD.IADD R21, R21, 0x1, -R2.reuse ;  /* 0x000000011515d824 */ /* 0x100fe200078e0a02 */
[C---:B------:R-:W-:Y:S01]  /*1130*/  ISETP.GT.U32.AND P5, PT, R2.reuse, R33, PT ;  /* 0x000000210200720c */ /* 0x040fe20003fa4070 */
[----:B------:R-:W-:Y:S01]  /*1140*/  @!P4 IMAD.IADD R23, R23, 0x1, -R2 ;  /* 0x000000011717c824 */ /* 0x000fe200078e0a02 */
[C---:B------:R-:W-:Y:S01]  /*1150*/  ISETP.GT.U32.AND P4, PT, R2.reuse, R39, PT ;  /* 0x000000270200720c */ /* 0x040fe20003f84070 */
[----:B------:R-:W-:Y:S02]  /*1160*/  IMAD.MOV R4, RZ, RZ, -R4 ;  /* 0x000000ffff047224 */ /* 0x000fe400078e0a04 */
[--C-:B------:R-:W-:Y:S01]  /*1170*/  @!P0 IMAD.IADD R25, R25, 0x1, -R2.reuse ;  /* 0x0000000119198824 */ /* 0x100fe200078e0a02 */
[C---:B------:R-:W-:Y:S01]  /*1180*/  ISETP.GT.U32.AND P0, PT, R2.reuse, R35, PT ;  /* 0x000000230200720c */ /* 0x040fe20003f04070 */
[----:B------:R-:W-:Y:S02]  /*1190*/  IMAD R37, R2, R4, R37 ;  /* 0x0000000402257224 */ /* 0x000fe400078e0225 */
[--C-:B------:R-:W-:Y:S01]  /*11a0*/  @!P1 IMAD.IADD R27, R27, 0x1, -R2.reuse ;  /* 0x000000011b1b9824 */ /* 0x100fe200078e0a02 */
[----:B------:R-:W-:Y:S01]  /*11b0*/  ISETP.GE.AND P1, PT, R22, RZ, PT ;  /* 0x000000ff1600720c */ /* 0x000fe20003f26270 */
[--C-:B------:R-:W-:Y:S01]  /*11c0*/  @!P6 IMAD.IADD R29, R29, 0x1, -R2.reuse ;  /* 0x000000011d1de824 */ /* 0x100fe200078e0a02 */
[----:B------:R-:W-:Y:S01]  /*11d0*/  ISETP.GT.U32.AND P6, PT, R2, R37, PT ;  /* 0x000000250200720c */ /* 0x000fe20003fc4070 */
[--C-:B------:R-:W-:Y:S01]  /*11e0*/  @!P3 IMAD.IADD R31, R31, 0x1, -R2.reuse ;  /* 0x000000011f1fb824 */ /* 0x100fe200078e0a02 */
[----:B------:R-:W-:Y:S01]  /*11f0*/  ISETP.GE.AND P3, PT, R16, RZ, PT ;  /* 0x000000ff1000720c */ /* 0x000fe20003f66270 */
[----:B------:R-:W-:Y:S01]  /*1200*/  @!P5 IMAD.IADD R33, R33, 0x1, -R2 ;  /* 0x000000012121d824 */ /* 0x000fe200078e0a02 */
[----:B------:R-:W-:Y:S01]  /*1210*/  ISETP.GE.AND P5, PT, R18, RZ, PT ;  /* 0x000000ff1200720c */ /* 0x000fe20003fa6270 */
[----:B------:R-:W-:-:S02]  /*1220*/  IMAD.SHL.U32 R4, R12, 0x20, RZ ;  /* 0x000000200c047824 */ /* 0x000fc400078e00ff */
[----:B------:R-:W-:Y:S01]  /*1230*/  @!P4 IMAD.IADD R39, R39, 0x1, -R2 ;  /* 0x000000012727c824 */ /* 0x000fe200078e0a02 */
[----:B------:R-:W-:Y:S01]  /*1240*/  ISETP.GE.AND P4, PT, R20, RZ, PT ;  /* 0x000000ff1400720c */ /* 0x000fe20003f86270 */
[C---:B------:R-:W-:Y:S01]  /*1250*/  IMAD.SHL.U32 R9, R12.reuse, 0x2, RZ ;  /* 0x000000020c097824 */ /* 0x040fe200078e00ff */
[----:B------:R-:W-:Y:S01]  /*1260*/  LOP3.LUT R8, R5, 0x60, R4, 0xf8, !PT ;  /* 0x0000006005087812 */ /* 0x000fe200078ef804 */
[----:B------:R-:W-:Y:S02]  /*1270*/  IMAD.SHL.U32 R4, R12, 0x10, RZ ;  /* 0x000000100c047824 */ /* 0x000fe400078e00ff */
[--C-:B------:R-:W-:Y:S01]  /*1280*/  @!P0 IMAD.IADD R35, R35, 0x1, -R2.reuse ;  /* 0x0000000123238824 */ /* 0x100fe200078e0a02 */
[----:B------:R-:W-:Y:S01]  /*1290*/  LOP3.LUT R5, R8, 0x10, R9, 0x78, !PT ;  /* 0x0000001008057812 */ /* 0x000fe200078e7809 */
[----:B------:R-:W-:Y:S01]  /*12a0*/  @!P6 IMAD.IADD R37, R37, 0x1, -R2 ;  /* 0x000000012525e824 */ /* 0x000fe200078e0a02 */
[----:B------:R-:W-:Y:S01]  /*12b0*/  LOP3.LUT R4, R4, 0x100, RZ, 0xc0, !PT ;  /* 0x0000010004047812 */ /* 0x000fe200078ec0ff */
[----:B------:R-:W-:Y:S01]  /*12c0*/  @!P1 IMAD.MOV R21, RZ, RZ, -R21 ;  /* 0x000000ffff159224 */ /* 0x000fe200078e0a15 */
[C---:B------:R-:W-:Y:S01]  /*12d0*/  ISETP.GT.U32.AND P1, PT, R2.reuse, R33, PT ;  /* 0x000000210200720c */ /* 0x040fe20003f24070 */
[----:B------:R-:W-:Y:S01]  /*12e0*/  @!P3 IMAD.MOV R23, RZ, RZ, -R23 ;  /* 0x000000ffff17b224 */ /* 0x000fe200078e0a17 */
[C---:B------:R-:W-:Y:S01]  /*12f0*/  ISETP.GT.U32.AND P3, PT, R2.reuse, R39, PT ;  /* 0x000000270200720c */ /* 0x040fe20003f64070 */
[----:B------:R-:W-:Y:S01]  /*1300*/  @!P5 IMAD.MOV R25, RZ, RZ, -R25 ;  /* 0x000000ffff19d224 */ /* 0x000fe200078e0a19 */
[----:B------:R-:W-:Y:S01]  /*1310*/  ISETP.GT.U32.AND P5, PT, R2, R35, PT ;  /* 0x000000230200720c */ /* 0x000fe20003fa4070 */
[----:B------:R-:W-:Y:S01]  /*1320*/  @!P4 IMAD.MOV R27, RZ, RZ, -R27 ;  /* 0x000000ffff1bc224 */ /* 0x000fe200078e0a1b */
[----:B------:R-:W-:-:S02]  /*1330*/  IADD3 R5, PT, PT, R5, UR5, R4 ;  /* 0x0000000505057c10 */ /* 0x000fc4000fffe004 */
[----:B------:R-:W-:Y:S01]  /*1340*/  ISETP.GT.U32.AND P4, PT, R2, R37, PT ;  /* 0x000000250200720c */ /* 0x000fe20003f84070 */
[----:B------:R-:W2:Y:S01]  /*1350*/  LDC R4, c[0x0][0x3b0] ;  /* 0x0000ec00ff047b82 */ /* 0x000ea20000000800 */
[----:B------:R-:W-:Y:S02]  /*1360*/  ISETP.GE.AND P0, PT, R26, RZ, PT ;  /* 0x000000ff1a00720c */ /* 0x000fe40003f06270 */
[----:B------:R-:W-:Y:S01]  /*1370*/  ISETP.GE.AND P6, PT, R28, RZ, PT ;  /* 0x000000ff1c00720c */ /* 0x000fe20003fc6270 */
[--C-:B------:R-:W-:Y:S01]  /*1380*/  @!P1 IMAD.IADD R33, R33, 0x1, -R2.reuse ;  /* 0x0000000121219824 */ /* 0x100fe200078e0a02 */
[----:B------:R-:W-:Y:S01]  /*1390*/  ISETP.GE.AND P1, PT, R30, RZ, PT ;  /* 0x000000ff1e00720c */ /* 0x000fe20003f26270 */
[--C-:B------:R-:W-:Y:S01]  /*13a0*/  @!P3 IMAD.IADD R39, R39, 0x1, -R2.reuse ;  /* 0x000000012727b824 */ /* 0x100fe200078e0a02 */
[----:B------:R-:W-:Y:S01]  /*13b0*/  ISETP.GE.AND P3, PT, R32, RZ, PT ;  /* 0x000000ff2000720c */ /* 0x000fe20003f66270 */
[--C-:B------:R-:W-:Y:S01]  /*13c0*/  @!P5 IMAD.IADD R35, R35, 0x1, -R2.reuse ;  /* 0x000000012323d824 */ /* 0x100fe200078e0a02 */
[----:B------:R-:W-:Y:S01]  /*13d0*/  ISETP.GE.AND P5, PT, R34, RZ, PT ;  /* 0x000000ff2200720c */ /* 0x000fe20003fa6270 */
[----:B------:R-:W-:Y:S01]  /*13e0*/  @!P2 IMAD.MOV R39, RZ, RZ, -R39 ;  /* 0x000000ffff27a224 */ /* 0x000fe200078e0a27 */
[----:B------:R-:W3:Y:S01]  /*13f0*/  LDC R28, c[0x0][0x3ac] ;  /* 0x0000eb00ff1c7b82 */ /* 0x000ee20000000800 */
[----:B------:R-:W-:Y:S01]  /*1400*/  @!P4 IMAD.IADD R37, R37, 0x1, -R2 ;  /* 0x000000012525c824 */ /* 0x000fe200078e0a02 */
[----:B------:R-:W-:Y:S01]  /*1410*/  ISETP.NE.AND P4, PT, R17, RZ, PT ;  /* 0x000000ff1100720c */ /* 0x000fe20003f85270 */
[----:B------:R-:W-:Y:S01]  /*1420*/  @!P0 IMAD.MOV R29, RZ, RZ, -R29 ;  /* 0x000000ffff1d8224 */ /* 0x000fe200078e0a1d */
[----:B------:R-:W-:Y:S01]  /*1430*/  LOP3.LUT R2, RZ, R17, RZ, 0x33, !PT ;  /* 0x00000011ff027212 */ /* 0x000fe200078e33ff */
[----:B------:R-:W-:-:S02]  /*1440*/  @!P6 IMAD.MOV R31, RZ, RZ, -R31 ;  /* 0x000000ffff1fe224 */ /* 0x000fc400078e0a1f */
[----:B------:R-:W-:Y:S01]  /*1450*/  @!P1 IMAD.MOV R33, RZ, RZ, -R33 ;  /* 0x000000ffff219224 */ /* 0x000fe200078e0a21 */
[----:B------:R-:W4:Y:S01]  /*1460*/  LDC.64 R16, c[0x0][0x380] ;  /* 0x0000e000ff107b82 */ /* 0x000f220000000a00 */
[C---:B------:R-:W-:Y:S01]  /*1470*/  SEL R11, R2.reuse, R11, !P4 ;  /* 0x0000000b020b7207 */ /* 0x040fe20006000000 */
[----:B------:R-:W-:Y:S01]  /*1480*/  @!P3 IMAD.MOV R35, RZ, RZ, -R35 ;  /* 0x000000ffff23b224 */ /* 0x000fe200078e0a23 */
[C---:B------:R-:W-:Y:S01]  /*1490*/  SEL R7, R2.reuse, R7, !P4 ;  /* 0x0000000702077207 */ /* 0x040fe20006000000 */
[----:B------:R-:W-:Y:S01]  /*14a0*/  @!P5 IMAD.MOV R37, RZ, RZ, -R37 ;  /* 0x000000ffff25d224 */ /* 0x000fe200078e0a25 */
[C---:B------:R-:W-:Y:S01]  /*14b0*/  SEL R27, R2.reuse, R27, !P4 ;  /* 0x0000001b021b7207 */ /* 0x040fe20006000000 */
[-C--:B--2---:R-:W-:Y:S01]  /*14c0*/  IMAD R22, R11, R4.reuse, RZ ;  /* 0x000000040b167224 */ /* 0x084fe200078e02ff */
[C---:B------:R-:W-:Y:S01]  /*14d0*/  SEL R13, R2.reuse, R13, !P4 ;  /* 0x0000000d020d7207 */ /* 0x040fe20006000000 */
[-C--:B------:R-:W-:Y:S01]  /*14e0*/  IMAD R8, R7, R4.reuse, RZ ;  /* 0x0000000407087224 */ /* 0x080fe200078e02ff */
[----:B------:R-:W-:Y:S01]  /*14f0*/  SEL R3, R2, R3, !P4 ;  /* 0x0000000302037207 */ /* 0x000fe20006000000 */
[----:B-1----:R-:W-:Y:S01]  /*1500*/  IMAD R7, R0, UR6, RZ ;  /* 0x0000000600077c24 */ /* 0x002fe2000f8e02ff */
[C---:B------:R-:W-:Y:S01]  /*1510*/  SEL R15, R2.reuse, R15, !P4 ;  /* 0x0000000f020f7207 */ /* 0x040fe20006000000 */
[-C--:B------:R-:W-:Y:S01]  /*1520*/  IMAD R27, R27, R4.reuse, RZ ;  /* 0x000000041b1b7224 */ /* 0x080fe200078e02ff */
        /* <DEDUP_REMOVED lines=18> */
[----:B------:R-:W-:Y:S01]  /*1650*/  SEL R2, R2, R39, !P4 ;  /* 0x0000002702027207 */ /* 0x000fe20006000000 */
[----:B------:R-:W-:Y:S01]  /*1660*/  IMAD R33, R33, R4, RZ ;  /* 0x0000000421217224 */ /* 0x000fe200078e02ff */
[C---:B0-----:R-:W-:Y:S01]  /*1670*/  LEA R0, P1, R22.reuse, R54, 0x1 ;  /* 0x0000003616007211 */ /* 0x041fe200078208ff */
[----:B------:R-:W-:Y:S01]  /*1680*/  IMAD R35, R35, R4, RZ ;  /* 0x0000000423237224 */ /* 0x000fe200078e02ff */
[----:B------:R-:W-:Y:S01]  /*1690*/  LEA R74, P0, R75, R54, 0x1 ;  /* 0x000000364b4a7211 */ /* 0x000fe200078008ff */
[-C--:B------:R-:W-:Y:S01]  /*16a0*/  IMAD R37, R37, R4.reuse, RZ ;  /* 0x0000000425257224 */ /* 0x080fe200078e02ff */
[-C--:B------:R-:W-:Y:S01]  /*16b0*/  LEA.HI.X.SX32 R13, R22, R55.reuse, 0x1, P1 ;  /* 0x00000037160d7211 */ /* 0x080fe200008f0eff */
[----:B------:R-:W-:Y:S01]  /*16c0*/  IMAD R24, R2, R4, RZ ;  /* 0x0000000402187224 */ /* 0x000fe200078e02ff */
[----:B------:R-:W-:Y:S01]  /*16d0*/  LEA R60, P1, R27, R54, 0x1 ;  /* 0x000000361b3c7211 */ /* 0x000fe200078208ff */
[----:B---3--:R-:W-:Y:S01]  /*16e0*/  IMAD R71, R71, R28, RZ ;  /* 0x0000001c47477224 */ /* 0x008fe200078e02ff */
[-C--:B------:R-:W-:Y:S01]  /*16f0*/  LEA R4, P3, R8, R54.reuse, 0x1 ;  /* 0x0000003608047211 */ /* 0x080fe200078608ff */
[----:B------:R-:W-:Y:S01]  /*1700*/  IMAD.SHL.U32 R73, R28, 0x20, RZ ;  /* 0x000000201c497824 */ /* 0x000fe200078e00ff */
[----:B------:R-:W-:Y:S01]  /*1710*/  LEA R2, P2, R18, R54, 0x1 ;  /* 0x0000003612027211 */ /* 0x000fe200078408ff */
[----:B------:R-:W0:Y:S01]  /*1720*/  LDCU UR6, c[0x0][0x3a0] ;  /* 0x00007400ff0677ac */ /* 0x000e220008000800 */
[----:B------:R-:W-:-:S02]  /*1730*/  LEA.HI.X.SX32 R61, R27, R55, 0x1, P1 ;  /* 0x000000371b3d7211 */ /* 0x000fc400008f0eff */
[----:B------:R-:W-:Y:S02]  /*1740*/  CS2R R26, SRZ ;  /* 0x00000000001a7805 */ /* 0x000fe4000001ff00 */
[----:B------:R-:W-:Y:S01]  /*1750*/  LEA.HI.X.SX32 R3, R8, R55, 0x1, P3 ;  /* 0x0000003708037211 */ /* 0x000fe200018f0eff */
[----:B------:R-:W-:Y:S01]  /*1760*/  IMAD.SHL.U32 R8, R12, 0x40, RZ ;  /* 0x000000400c087824 */ /* 0x000fe200078e00ff */
[----:B----4-:R-:W-:Y:S02]  /*1770*/  LEA R46, P1, R7, R16, 0x1 ;  /* 0x00000010072e7211 */ /* 0x010fe400078208ff */
[-C--:B------:R-:W-:Y:S02]  /*1780*/  LEA R72, P4, R15, R54.reuse, 0x1 ;  /* 0x000000360f487211 */ /* 0x080fe400078808ff */
[-C--:B------:R-:W-:Y:S02]  /*1790*/  LEA R20, P6, R19, R54.reuse, 0x1 ;  /* 0x0000003613147211 */ /* 0x080fe400078c08ff */
[----:B------:R-:W-:-:S02]  /*17a0*/  LEA R66, P5, R67, R54, 0x1 ;  /* 0x0000003643427211 */ /* 0x000fc400078a08ff */
[-C--:B------:R-:W-:Y:S02]  /*17b0*/  LEA R64, P3, R23, R54.reuse, 0x1 ;  /* 0x0000003617407211 */ /* 0x080fe400078608ff */
[----:B------:R-:W-:Y:S02]  /*17c0*/  LEA.HI.X.SX32 R11, R18, R55, 0x1, P2 ;  /* 0x00000037120b7211 */ /* 0x000fe400010f0eff */
[----:B------:R-:W-:Y:S02]  /*17d0*/  LEA R58, P2, R25, R54, 0x1 ;  /* 0x00000036193a7211 */ /* 0x000fe400078408ff */
[----:B------:R-:W-:Y:S01]  /*17e0*/  LEA.HI.X.SX32 R47, R7, R17, 0x1, P1 ;  /* 0x00000011072f7211 */ /* 0x000fe200008f0eff */
[----:B------:R-:W-:Y:S01]  /*17f0*/  IMAD.SHL.U32 R7, R12, 0x8, RZ ;  /* 0x000000080c077824 */ /* 0x000fe200078e00ff */
[----:B------:R-:W-:Y:S02]  /*1800*/  LOP3.LUT R22, R8, 0x1c0, RZ, 0xc0, !PT ;  /* 0x000001c008167812 */ /* 0x000fe400078ec0ff */
[----:B------:R-:W-:-:S02]  /*1810*/  LEA.HI.X.SX32 R75, R75, R55, 0x1, P0 ;  /* 0x000000374b4b7211 */ /* 0x000fc400000f0eff */
[-C--:B------:R-:W-:Y:S02]  /*1820*/  LEA.HI.X.SX32 R21, R15, R55.reuse, 0x1, P4 ;  /* 0x000000370f157211 */ /* 0x080fe400020f0eff */
[-C--:B------:R-:W-:Y:S02]  /*1830*/  LEA.HI.X.SX32 R77, R19, R55.reuse, 0x1, P6 ;  /* 0x00000037134d7211 */ /* 0x080fe400030f0eff */
[-C--:B------:R-:W-:Y:S02]  /*1840*/  LEA.HI.X.SX32 R67, R67, R55.reuse, 0x1, P5 ;  /* 0x0000003743437211 */ /* 0x080fe400028f0eff */
[----:B------:R-:W-:Y:S02]  /*1850*/  LEA.HI.X.SX32 R65, R23, R55, 0x1, P3 ;  /* 0x0000003717417211 */ /* 0x000fe400018f0eff */
[-C--:B------:R-:W-:Y:S02]  /*1860*/  LEA R62, P0, R29, R54.reuse, 0x1 ;  /* 0x000000361d3e7211 */ /* 0x080fe400078008ff */
[----:B------:R-:W-:-:S02]  /*1870*/  LEA R50, P4, R31, R54, 0x1 ;  /* 0x000000361f327211 */ /* 0x000fc400078808ff */
[-C--:B------:R-:W-:Y:S02]  /*1880*/  LEA R52, P6, R33, R54.reuse, 0x1 ;  /* 0x0000003621347211 */ /* 0x080fe400078c08ff */
[-C--:B------:R-:W-:Y:S02]  /*1890*/  LEA R36, P5, R35, R54.reuse, 0x1 ;  /* 0x0000003623247211 */ /* 0x080fe400078a08ff */
[----:B------:R-:W-:Y:S02]  /*18a0*/  LEA R32, P3, R37, R54, 0x1 ;  /* 0x0000003625207211 */ /* 0x000fe400078608ff */
[----:B------:R-:W-:Y:S02]  /*18b0*/  LEA.HI.X.SX32 R59, R25, R55, 0x1, P2 ;  /* 0x00000037193b7211 */ /* 0x000fe400010f0eff */
[C---:B------:R-:W-:Y:S02]  /*18c0*/  LOP3.LUT R19, R14.reuse, 0xc, RZ, 0xfc, !PT ;  /* 0x0000000c0e137812 */ /* 0x040fe400078efcff */
[----:B------:R-:W-:-:S02]  /*18d0*/  LOP3.LUT R18, R14, 0x10, RZ, 0xfc, !PT ;  /* 0x000000100e127812 */ /* 0x000fc400078efcff */
[C---:B------:R-:W-:Y:S01]  /*18e0*/  LOP3.LUT R17, R14.reuse, 0x14, RZ, 0xfc, !PT ;  /* 0x000000140e117812 */ /* 0x040fe200078efcff */
[-C--:B------:R-:W-:Y:S01]  /*18f0*/  IMAD R19, R19, R69.reuse, RZ ;  /* 0x0000004513137224 */ /* 0x080fe200078e02ff */
[----:B------:R-:W-:Y:S01]  /*1900*/  LOP3.LUT R16, R14, 0x18, RZ, 0xfc, !PT ;  /* 0x000000180e107812 */ /* 0x000fe200078efcff */
[-C--:B------:R-:W-:Y:S01]  /*1910*/  IMAD R18, R18, R69.reuse, RZ ;  /* 0x0000004512127224 */ /* 0x080fe200078e02ff */
[----:B------:R-:W-:Y:S01]  /*1920*/  LOP3.LUT R15, R14, 0x1c, RZ, 0xfc, !PT ;  /* 0x0000001c0e0f7812 */ /* 0x000fe200078efcff */
[-C--:B------:R-:W-:Y:S01]  /*1930*/  IMAD R17, R17, R69.reuse, RZ ;  /* 0x0000004511117224 */ /* 0x080fe200078e02ff */
[----:B------:R-:W-:Y:S01]  /*1940*/  LEA R54, P2, R24, R54, 0x1 ;  /* 0x0000003618367211 */ /* 0x000fe200078408ff */
[-C--:B------:R-:W-:Y:S01]  /*1950*/  IMAD R16, R16, R69.reuse, RZ ;  /* 0x0000004510107224 */ /* 0x080fe200078e02ff */
[C---:B------:R-:W-:Y:S01]  /*1960*/  LOP3.LUT R12, R14.reuse, 0x8, RZ, 0xfc, !PT ;  /* 0x000000080e0c7812 */ /* 0x040fe200078efcff */
[-C--:B------:R-:W-:Y:S01]  /*1970*/  IMAD R14, R14, R69.reuse, RZ ;  /* 0x000000450e0e7224 */ /* 0x080fe200078e02ff */
[----:B------:R-:W-:Y:S01]  /*1980*/  LOP3.LUT R22, R22, 0x30, R7, 0xf8, !PT ;  /* 0x0000003016167812 */ /* 0x000fe200078ef807 */
[----:B------:R-:W-:Y:S01]  /*1990*/  IMAD R15, R15, R69, RZ ;  /* 0x000000450f0f7224 */ /* 0x000fe200078e02ff */
[----:B------:R-:W-:Y:S01]  /*19a0*/  LEA.HI.X.SX32 R63, R29, R55, 0x1, P0 ;  /* 0x000000371d3f7211 */ /* 0x000fe200000f0eff */
[----:B------:R-:W-:Y:S01]  /*19b0*/  IMAD R69, R12, R69, RZ ;  /* 0x000000450c457224 */ /* 0x000fe200078e02ff */
[----:B------:R-:W-:-:S02]  /*19c0*/  LEA.HI.X.SX32 R51, R31, R55, 0x1, P4 ;  /* 0x000000371f337211 */ /* 0x000fc400020f0eff */
[-C--:B------:R-:W-:Y:S02]  /*19d0*/  LEA.HI.X.SX32 R53, R33, R55.reuse, 0x1, P6 ;  /* 0x0000003721357211 */ /* 0x080fe400030f0eff */
[-C--:B------:R-:W-:Y:S02]  /*19e0*/  LEA.HI.X.SX32 R83, R35, R55.reuse, 0x1, P5 ;  /* 0x0000003723537211 */ /* 0x080fe400028f0eff */
[-C--:B------:R-:W-:Y:S02]  /*19f0*/  LEA.HI.X.SX32 R79, R37, R55.reuse, 0x1, P3 ;  /* 0x00000037254f7211 */ /* 0x080fe400018f0eff */
[----:B------:R-:W-:Y:S02]  /*1a00*/  LEA.HI.X.SX32 R55, R24, R55, 0x1, P2 ;  /* 0x0000003718377211 */ /* 0x000fe400010f0eff */
[----:B------:R-:W-:Y:S02]  /*1a10*/  CS2R R24, SRZ ;  /* 0x0000000000187805 */ /* 0x000fe4000001ff00 */
[----:B0-----:R-:W-:-:S07]  /*1a20*/  LOP3.LUT R70, R22, 0x30, R9, 0x78, !PT ;  /* 0x0000003016467812 */ /* 0x001fce00078e7809 */
.L_x_1:
[----:B------:R-:W0:Y:S01]  /*1a30*/  S2R R78, SR_TID.X ;  /* 0x00000000004e7919 */ /* 0x000e220000002100 */
[----:B------:R-:W-:Y:S01]  /*1a40*/  ISETP.GE.AND P0, PT, R12, UR6, PT ;  /* 0x000000060c007c0c */ /* 0x000fe2000bf06270 */
[----:B------:R-:W-:Y:S01]  /*1a50*/  IMAD.WIDE R30, R69, 0x2, R46 ;  /* 0x00000002451e7825 */ /* 0x000fe200078e022e */
[----:B------:R-:W-:Y:S02]  /*1a60*/  PRMT R37, RZ, 0x7610, R37 ;  /* 0x00007610ff257816 */ /* 0x000fe40000000025 */
[----:B------:R-:W-:Y:S01]  /*1a70*/  PRMT R38, RZ, 0x7610, R38 ;  /* 0x00007610ff267816 */ /* 0x000fe20000000026 */
[----:B------:R-:W-:Y:S01]  /*1a80*/  IMAD.WIDE R28, R14, 0x2, R46 ;  /* 0x000000020e1c7825 */ /* 0x000fe200078e022e */
[----:B------:R-:W-:-:S07]  /*1a90*/  PRMT R39, RZ, 0x7610, R39 ;  /* 0x00007610ff277816 */ /* 0x000fce0000000027 */
[----:B------:R1:W2:Y:S01]  /*1aa0*/  @!P0 LDG.E.U16 R37, desc[UR8][R30.64] ;  /* 0x000000081e258981 */ /* 0x0002a2000c1e1500 */
[----:B0-----:R-:W-:Y:S02]  /*1ab0*/  SHF.R.U32.HI R33, RZ, 0x4, R78 ;  /* 0x00000004ff217819 */ /* 0x001fe4000001164e */
[----:B------:R-:W-:Y:S02]  /*1ac0*/  LOP3.LUT R23, R78, 0x1f, RZ, 0xc0, !PT ;  /* 0x0000001f4e177812 */ /* 0x000fe400078ec0ff */
[----:B------:R-:W-:-:S04]  /*1ad0*/  SGXT.U32 R33, R33, 0x2 ;  /* 0x000000022121781a */ /* 0x000fc80000000000 */
[C---:B------:R-:W-:Y:S02]  /*1ae0*/  ISETP.GE.AND P1, PT, R33.reuse, UR6, PT ;  /* 0x0000000621007c0c */ /* 0x040fe4000bf26270 */
[----:B------:R-:W-:-:S04]  /*1af0*/  LOP3.LUT R34, R33, 0x4, RZ, 0xfc, !PT ;  /* 0x0000000421227812 */ /* 0x000fc800078efcff */
[----:B------:R-:W-:Y:S02]  /*1b00*/  ISETP.GE.AND P2, PT, R34, UR6, PT ;  /* 0x0000000622007c0c */ /* 0x000fe4000bf46270 */
[----:B------:R-:W-:Y:S02]  /*1b10*/  LOP3.LUT R22, R33, 0xc, RZ, 0xfc, !PT ;  /* 0x0000000c21167812 */ /* 0x000fe400078efcff */
[----:B------:R-:W-:-:S03]  /*1b20*/  ISETP.GE.AND P0, PT, R23, UR6, PT ;  /* 0x0000000617007c0c */ /* 0x000fc6000bf06270 */
[----:B------:R0:W3:Y:S01]  /*1b30*/  @!P1 LDG.E.U16 R38, desc[UR8][R28.64] ;  /* 0x000000081c269981 */ /* 0x0000e2000c1e1500 */
[----:B------:R-:W-:Y:S01]  /*1b40*/  ISETP.GE.AND P1, PT, R22, UR6, PT ;  /* 0x0000000616007c0c */ /* 0x000fe2000bf26270 */
[----:B------:R-:W-:Y:S01]  /*1b50*/  IMAD.WIDE R22, R44, 0x2, R46 ;  /* 0x000000022c167825 */ /* 0x000fe200078e022e */
[C---:B------:R-:W-:Y:S02]  /*1b60*/  LOP3.LUT R34, R33.reuse, 0x10, RZ, 0xfc, !PT ;  /* 0x0000001021227812 */ /* 0x040fe400078efcff */
[C---:B------:R-:W-:Y:S02]  /*1b70*/  LOP3.LUT R35, R33.reuse, 0x14, RZ, 0xfc, !PT ;  /* 0x0000001421237812 */ /* 0x040fe400078efcff */
[C---:B------:R-:W-:Y:S01]  /*1b80*/  LOP3.LUT R48, R33.reuse, 0x18, RZ, 0xfc, !PT ;  /* 0x0000001821307812 */ /* 0x040fe200078efcff */
[----:B------:R4:W5:Y:S01]  /*1b90*/  @!P2 LDG.E.U16 R39, desc[UR8][R22.64] ;  /* 0x000000081627a981 */ /* 0x000962000c1e1500 */
[----:B------:R-:W-:Y:S02]  /*1ba0*/  LOP3.LUT R33, R33, 0x1c, RZ, 0xfc, !PT ;  /* 0x0000001c21217812 */ /* 0x000fe400078efcff */
[----:B------:R-:W-:-:S02]  /*1bb0*/  ISETP.GE.AND P3, PT, R34, UR6, PT ;  /* 0x0000000622007c0c */ /* 0x000fc4000bf66270 */
[----:B------:R-:W-:Y:S02]  /*1bc0*/  ISETP.GE.AND P4, PT, R35, UR6, PT ;  /* 0x0000000623007c0c */ /* 0x000fe4000bf86270 */
[----:B------:R-:W-:Y:S02]  /*1bd0*/  ISETP.GE.AND P5, PT, R48, UR6, PT ;  /* 0x0000000630007c0c */ /* 0x000fe4000bfa6270 */
[----:B------:R-:W-:Y:S01]  /*1be0*/  ISETP.GE.AND P2, PT, R33, UR6, PT ;  /* 0x0000000621007c0c */ /* 0x000fe2000bf46270 */
[----:B------:R-:W-:Y:S01]  /*1bf0*/  IMAD.WIDE R56, R19, 0x2, R46 ;  /* 0x0000000213387825 */ /* 0x000fe200078e022e */
[----:B------:R-:W-:Y:S02]  /*1c00*/  PRMT R34, RZ, 0x7610, R34 ;  /* 0x00007610ff227816 */ /* 0x000fe40000000022 */
[----:B------:R-:W-:Y:S01]  /*1c10*/  PRMT R35, RZ, 0x7610, R35 ;  /* 0x00007610ff237816 */ /* 0x000fe20000000023 */
[----:B-1----:R-:W-:Y:S01]  /*1c20*/  IMAD.WIDE R30, R18, 0x2, R46 ;  /* 0x00000002121e7825 */ /* 0x002fe200078e022e */
[----:B------:R-:W-:-:S02]  /*1c30*/  PRMT R82, RZ, 0x7610, R82 ;  /* 0x00007610ff527816 */ /* 0x000fc40000000052 */
[----:B------:R-:W-:Y:S01]  /*1c40*/  PRMT R33, RZ, 0x7610, R33 ;  /* 0x00007610ff217816 */ /* 0x000fe20000000021 */
[----:B------:R-:W-:Y:S01]  /*1c50*/  IMAD.WIDE R48, R17, 0x2, R46 ;  /* 0x0000000211307825 */ /* 0x000fe200078e022e */
[----:B------:R-:W-:Y:S01]  /*1c60*/  PRMT R81, RZ, 0x7610, R81 ;  /* 0x00007610ff517816 */ /* 0x000fe20000000051 */
[----:B------:R1:W5:Y:S02]  /*1c70*/  @!P1 LDG.E.U16 R34, desc[UR8][R56.64] ;  /* 0x0000000838229981 */ /* 0x000364000c1e1500 */
[--C-:B0-----:R-:W-:Y:S02]  /*1c80*/  IMAD.WIDE R28, R16, 0x2, R46.reuse ;  /* 0x00000002101c7825 */ /* 0x101fe400078e022e */
[----:B------:R-:W5:Y:S02]  /*1c90*/  @!P3 LDG.E.U16 R35, desc[UR8][R30.64] ;  /* 0x000000081e23b981 */ /* 0x000f64000c1e1500 */
[----:B----4-:R-:W-:Y:S02]  /*1ca0*/  IMAD.WIDE R22, R15, 0x2, R46 ;  /* 0x000000020f167825 */ /* 0x010fe400078e022e */
[----:B------:R0:W4:Y:S04]  /*1cb0*/  @!P4 LDG.E.U16 R82, desc[UR8][R48.64] ;  /* 0x000000083052c981 */ /* 0x000128000c1e1500 */
[----:B------:R-:W4:Y:S04]  /*1cc0*/  @!P5 LDG.E.U16 R33, desc[UR8][R28.64] ;  /* 0x000000081c21d981 */ /* 0x000f28000c1e1500 */
[----:B------:R0:W4:Y:S01]  /*1cd0*/  @!P2 LDG.E.U16 R81, desc[UR8][R22.64] ;  /* 0x000000081651a981 */ /* 0x000122000c1e1500 */
[----:B-1----:R-:W-:-:S02]  /*1ce0*/  IMAD.MOV.U32 R56, RZ, RZ, R32 ;  /* 0x000000ffff387224 */ /* 0x002fc400078e0020 */
[----:B------:R-:W-:Y:S02]  /*1cf0*/  IMAD.MOV.U32 R57, RZ, RZ, R79 ;  /* 0x000000ffff397224 */ /* 0x000fe400078e004f */
[----:B0-----:R-:W-:Y:S02]  /*1d00*/  IMAD.MOV.U32 R48, RZ, RZ, R54 ;  /* 0x000000ffff307224 */ /* 0x001fe400078e0036 */
[----:B------:R-:W-:Y:S01]  /*1d10*/  IMAD.MOV.U32 R49, RZ, RZ, R55 ;  /* 0x000000ffff317224 */ /* 0x000fe200078e0037 */
[----:B------:R-:W-:Y:S02]  /*1d20*/  PRMT R32, RZ, 0x7610, R32 ;  /* 0x00007610ff207816 */ /* 0x000fe40000000020 */
[----:B------:R-:W-:Y:S01]  /*1d30*/  PRMT R80, RZ, 0x7610, R80 ;  /* 0x00007610ff507816 */ /* 0x000fe20000000050 */
[C---:B------:R-:W-:Y:S01]  /*1d40*/  IMAD.WIDE R22, R71.reuse, 0x2, R56 ;  /* 0x0000000247167825 */ /* 0x040fe200078e0238 */
[----:B------:R-:W-:Y:S03]  /*1d50*/  BAR.SYNC.DEFER_BLOCKING 0x0 ;  /* 0x0000000000007b1d */ /* 0x000fe60000010000 */
[----:B------:R-:W-:Y:S01]  /*1d60*/  IMAD.WIDE R54, R71, 0x2, R48 ;  /* 0x0000000247367825 */ /* 0x000fe200078e0230 */
[----:B------:R-:W-:-:S02]  /*1d70*/  PRMT R89, RZ, 0x7610, R89 ;  /* 0x00007610ff597816 */ /* 0x000fc40000000059 */
[----:B------:R-:W-:Y:S01]  /*1d80*/  PRMT R79, RZ, 0x7610, R79 ;  /* 0x00007610ff4f7816 */ /* 0x000fe2000000004f */
[----:B------:R-:W-:Y:S01]  /*1d90*/  IMAD.WIDE R84, R71, 0x2, R50 ;  /* 0x0000000247547825 */ /* 0x000fe200078e0232 */
[----:B------:R-:W-:-:S03]  /*1da0*/  PRMT R88, RZ, 0x7610, R88 ;  /* 0x00007610ff587816 */ /* 0x000fc60000000058 */
[C---:B------:R-:W-:Y:S01]  /*1db0*/  IMAD.WIDE R86, R71.reuse, 0x2, R62 ;  /* 0x0000000247567825 */ /* 0x040fe200078e023e */
[----:B------:R-:W-:Y:S01]  /*1dc0*/  PRMT R76, RZ, 0x7610, R76 ;  /* 0x00007610ff4c7816 */ /* 0x000fe2000000004c */
[----:B------:R0:W4:Y:S04]  /*1dd0*/  @!P0 LDG.E.U16 R32, desc[UR8][R22.64] ;  /* 0x0000000816208981 */ /* 0x000128000c1e1500 */
[----:B------:R1:W4:Y:S04]  /*1de0*/  @!P0 LDG.E.U16 R80, desc[UR8][R54.64] ;  /* 0x0000000836508981 */ /* 0x000328000c1e1500 */
[----:B------:R1:W4:Y:S01]  /*1df0*/  @!P0 LDG.E.U16 R79, desc[UR8][R84.64] ;  /* 0x00000008544f8981 */ /* 0x000322000c1e1500 */
[----:B0-----:R-:W-:-:S03]  /*1e00*/  IMAD.WIDE R22, R71, 0x2, R60 ;  /* 0x0000000247167825 */ /* 0x001fc600078e023c */
[----:B------:R-:W4:Y:S01]  /*1e10*/  @!P0 LDG.E.U16 R88, desc[UR8][R86.64] ;  /* 0x0000000856588981 */ /* 0x000f22000c1e1500 */
[--C-:B-1----:R-:W-:Y:S02]  /*1e20*/  IMAD.MOV.U32 R54, RZ, RZ, R36.reuse ;  /* 0x000000ffff367224 */ /* 0x102fe400078e0024 */
[----:B------:R-:W-:Y:S01]  /*1e30*/  IMAD.MOV.U32 R55, RZ, RZ, R83 ;  /* 0x000000ffff377224 */ /* 0x000fe200078e0053 */
[----:B------:R-:W-:Y:S01]  /*1e40*/  PRMT R36, RZ, 0x7610, R36 ;  /* 0x00007610ff247816 */ /* 0x000fe20000000024 */
[----:B------:R0:W4:Y:S01]  /*1e50*/  @!P0 LDG.E.U16 R89, desc[UR8][R22.64] ;  /* 0x0000000816598981 */ /* 0x000122000c1e1500 */
[----:B------:R-:W-:Y:S01]  /*1e60*/  IMAD.WIDE R28, R71, 0x2, R54 ;  /* 0x00000002471c7825 */ /* 0x000fe200078e0236 */
[----:B------:R-:W-:-:S03]  /*1e70*/  PRMT R83, RZ, 0x7610, R83 ;  /* 0x00007610ff537816 */ /* 0x000fc60000000053 */
[C---:B------:R-:W-:Y:S01]  /*1e80*/  IMAD.WIDE R84, R71.reuse, 0x2, R66 ;  /* 0x0000000247547825 */ /* 0x040fe200078e0242 */
[----:B------:R1:W4:Y:S01]  /*1e90*/  @!P0 LDG.E.U16 R36, desc[UR8][R28.64] ;  /* 0x000000081c248981 */ /* 0x000322000c1e1500 */
[----:B0-----:R-:W-:Y:S02]  /*1ea0*/  PRMT R23, RZ, 0x7610, R23 ;  /* 0x00007610ff177816 */ /* 0x001fe40000000017 */
[----:B------:R-:W-:-:S04]  /*1eb0*/  IMAD.WIDE R30, R71, 0x2, R52 ;  /* 0x00000002471e7825 */ /* 0x000fc800078e0234 */
[----:B------:R-:W-:Y:S01]  /*1ec0*/  IMAD.MOV.U32 R86, RZ, RZ, R72 ;  /* 0x000000ffff567224 */ /* 0x000fe200078e0048 */
[----:B------:R0:W4:Y:S01]  /*1ed0*/  @!P0 LDG.E.U16 R23, desc[UR8][R84.64] ;  /* 0x0000000854178981 */ /* 0x000122000c1e1500 */
[----:B-1----:R-:W-:Y:S01]  /*1ee0*/  IMAD.WIDE R28, R71, 0x2, R58 ;  /* 0x00000002471c7825 */ /* 0x002fe200078e023a */
[----:B------:R-:W-:Y:S02]  /*1ef0*/  PRMT R72, RZ, 0x7610, R72 ;  /* 0x00007610ff487816 */ /* 0x000fe40000000048 */
[----:B------:R-:W4:Y:S01]  /*1f00*/  @!P0 LDG.E.U16 R76, desc[UR8][R30.64] ;  /* 0x000000081e4c8981 */ /* 0x000f22000c1e1500 */
[----:B------:R-:W-:Y:S01]  /*1f10*/  IMAD.MOV.U32 R87, RZ, RZ, R21 ;  /* 0x000000ffff577224 */ /* 0x000fe200078e0015 */
[----:B------:R-:W-:Y:S02]  /*1f20*/  PRMT R22, RZ, 0x7610, R22 ;  /* 0x00007610ff167816 */ /* 0x000fe40000000016 */
[----:B------:R1:W4:Y:S01]  /*1f30*/  @!P0 LDG.E.U16 R83, desc[UR8][R28.64] ;  /* 0x000000081c538981 */ /* 0x000322000c1e1500 */
[----:B0-----:R-:W-:-:S02]  /*1f40*/  IMAD.MOV.U32 R84, RZ, RZ, R20 ;  /* 0x000000ffff547224 */ /* 0x001fc400078e0014 */
[--C-:B------:R-:W-:Y:S01]  /*1f50*/  IMAD.MOV.U32 R85, RZ, RZ, R77.reuse ;  /* 0x000000ffff557224 */ /* 0x100fe200078e004d */
[----:B------:R-:W-:Y:S01]  /*1f60*/  PRMT R77, RZ, 0x7610, R77 ;  /* 0x00007610ff4d7816 */ /* 0x000fe2000000004d */
[----:B------:R-:W-:-:S04]  /*1f70*/  IMAD.WIDE R20, R71, 0x2, R86 ;  /* 0x0000000247147825 */ /* 0x000fc800078e0256 */
[C---:B-1----:R-:W-:Y:S01]  /*1f80*/  IMAD.WIDE R28, R71.reuse, 0x2, R84 ;  /* 0x00000002471c7825 */ /* 0x042fe200078e0254 */
[----:B------:R0:W4:Y:S03]  /*1f90*/  @!P0 LDG.E.U16 R72, desc[UR8][R20.64] ;  /* 0x0000000814488981 */ /* 0x000126000c1e1500 */
[C---:B------:R-:W-:Y:S01]  /*1fa0*/  IMAD.WIDE R30, R71.reuse, 0x2, R64 ;  /* 0x00000002471e7825 */ /* 0x040fe200078e0240 */
[----:B------:R1:W4:Y:S03]  /*1fb0*/  @!P0 LDG.E.U16 R77, desc[UR8][R28.64] ;  /* 0x000000081c4d8981 */ /* 0x000326000c1e1500 */
[--C-:B------:R-:W-:Y:S02]  /*1fc0*/  IMAD.MOV.U32 R90, RZ, RZ, R0.reuse ;  /* 0x000000ffff5a7224 */ /* 0x100fe400078e0000 */
[----:B------:R-:W-:Y:S01]  /*1fd0*/  IMAD.MOV.U32 R91, RZ, RZ, R13 ;  /* 0x000000ffff5b7224 */ /* 0x000fe200078e000d */
[----:B------:R-:W-:Y:S01]  /*1fe0*/  PRMT R0, RZ, 0x7610, R0 ;  /* 0x00007610ff007816 */ /* 0x000fe20000000000 */
[----:B------:R1:W4:Y:S01]  /*1ff0*/  @!P0 LDG.E.U16 R22, desc[UR8][R30.64] ;  /* 0x000000081e168981 */ /* 0x000322000c1e1500 */
[----:B0-----:R-:W-:Y:S01]  /*2000*/  PRMT R20, RZ, 0x7610, R20 ;  /* 0x00007610ff147816 */ /* 0x001fe20000000014 */
[----:B-1----:R-:W-:-:S04]  /*2010*/  IMAD.WIDE R28, R71, 0x2, R90 ;  /* 0x00000002471c7825 */ /* 0x002fc800078e025a */
[----:B------:R-:W-:Y:S01]  /*2020*/  IMAD.MOV.U32 R92, RZ, RZ, R2 ;  /* 0x000000ffff5c7224 */ /* 0x000fe200078e0002 */
[----:B------:R0:W4:Y:S01]  /*2030*/  @!P0 LDG.E.U16 R0, desc[UR8][R28.64] ;  /* 0x000000081c008981 */ /* 0x000122000c1e1500 */
[----:B------:R-:W-:Y:S02]  /*2040*/  IMAD.MOV.U32 R93, RZ, RZ, R11 ;  /* 0x000000ffff5d7224 */ /* 0x000fe400078e000b */
[----:B------:R-:W-:Y:S01]  /*2050*/  IMAD.WIDE R30, R71, 0x2, R74 ;  /* 0x00000002471e7825 */ /* 0x000fe200078e024a */
[----:B------:R-:W-:-:S03]  /*2060*/  PRMT R11, RZ, 0x7610, R11 ;  /* 0x00007610ff0b7816 */ /* 0x000fc6000000000b */
[----:B------:R-:W-:Y:S01]  /*2070*/  IMAD.MOV.U32 R2, RZ, RZ, R4 ;  /* 0x000000ffff027224 */ /* 0x000fe200078e0004 */
[----:B------:R1:W4:Y:S01]  /*2080*/  @!P0 LDG.E.U16 R20, desc[UR8][R30.64] ;  /* 0x000000081e148981 */ /* 0x000322000c1e1500 */
[----:B------:R-:W-:Y:S01]  /*2090*/  PRMT R13, RZ, 0x7610, R13 ;  /* 0x00007610ff0d7816 */ /* 0x000fe2000000000d */
[----:B0-----:R-:W-:-:S05]  /*20a0*/  IMAD.WIDE R28, R71, 0x2, R92 ;  /* 0x00000002471c7825 */ /* 0x001fca00078e025c */
[----:B------:R0:W4:Y:S01]  /*20b0*/  @!P0 LDG.E.U16 R11, desc[UR8][R28.64] ;  /* 0x000000081c0b8981 */ /* 0x000122000c1e1500 */
[----:B-1----:R-:W-:-:S05]  /*20c0*/  IMAD.WIDE R30, R71, 0x2, R2 ;  /* 0x00000002471e7825 */ /* 0x002fca00078e0202 */
[----:B------:R-:W4:Y:S01]  /*20d0*/  @!P0 LDG.E.U16 R13, desc[UR8][R30.64] ;  /* 0x000000081e0d8981 */ /* 0x000f22000c1e1500 */
[----:B------:R-:W1:Y:S01]  /*20e0*/  S2R R4, SR_TID.X ;  /* 0x0000000000047919 */ /* 0x000e620000002100 */
[----:B------:R-:W-:-:S05]  /*20f0*/  IMAD.SHL.U32 R78, R78, 0x2, RZ ;  /* 0x000000024e4e7824 */ /* 0x000fca00078e00ff */
[----:B------:R-:W-:-:S04]  /*2100*/  LOP3.LUT R78, R78, 0x7e, RZ, 0xc0, !PT ;  /* 0x0000007e4e4e7812 */ /* 0x000fc800078ec0ff */
[----:B------:R-:W-:Y:S01]  /*2110*/  LOP3.LUT R21, R78, 0x10, RZ, 0x3c, !PT ;  /* 0x000000104e157812 */ /* 0x000fe200078e3cff */
[----:B-1----:R-:W-:-:S05]  /*2120*/  IMAD.SHL.U32 R4, R4, 0x2, RZ ;  /* 0x0000000204047824 */ /* 0x002fca00078e00ff */
[----:B0-----:R-:W-:Y:S02]  /*2130*/  LOP3.LUT R28, R4, 0x7e, RZ, 0xc0, !PT ;  /* 0x0000007e041c7812 */ /* 0x001fe400078ec0ff */
[----:B------:R-:W-:Y:S01]  /*2140*/  LOP3.LUT R4, R78, 0x20, RZ, 0x3c, !PT ;  /* 0x000000204e047812 */ /* 0x000fe200078e3cff */
[----:B--2---:R-:W-:Y:S04]  /*2150*/  STS.U16 [R78+UR5+0x900], R37 ;  /* 0x000900254e007988 */ /* 0x004fe80008000405 */
[----:B---3--:R-:W-:Y:S04]  /*2160*/  STS.U16 [R78+UR5+0x800], R38 ;  /* 0x000800264e007988 */ /* 0x008fe80008000405 */
[----:B-----5:R-:W-:Y:S04]  /*2170*/  STS.U16 [R78+UR5+0xa00], R35 ;  /* 0x000a00234e007988 */ /* 0x020fe80008000405 */
[----:B----4-:R-:W-:Y:S04]  /*2180*/  STS.U16 [R78+UR5+0xb00], R33 ;  /* 0x000b00214e007988 */ /* 0x010fe80008000405 */
[----:B------:R-:W-:Y:S04]  /*2190*/  STS.U16 [R21+UR5+0x880], R39 ;  /* 0x0008802715007988 */ /* 0x000fe80008000405 */
[----:B------:R-:W-:Y:S04]  /*21a0*/  STS.U16 [R21+UR5+0x980], R34 ;  /* 0x0009802215007988 */ /* 0x000fe80008000405 */
[----:B------:R-:W-:Y:S04]  /*21b0*/  STS.U16 [R21+UR5+0xa80], R82 ;  /* 0x000a805215007988 */ /* 0x000fe80008000405 */
[----:B------:R-:W-:Y:S04]  /*21c0*/  STS.U16 [R21+UR5+0xb80], R81 ;  /* 0x000b805115007988 */ /* 0x000fe80008000405 */
[----:B------:R0:W-:Y:S04]  /*21d0*/  STS.U16 [R78+UR5], R80 ;  /* 0x000000504e007988 */ /* 0x0001e80008000405 */
[----:B------:R-:W-:Y:S01]  /*21e0*/  STS.U16 [R78+UR5+0x200], R79 ;  /* 0x0002004f4e007988 */ /* 0x000fe20008000405 */
[----:B0-----:R-:W-:-:S03]  /*21f0*/  LOP3.LUT R80, R28, 0x30, RZ, 0x3c, !PT ;  /* 0x000000301c507812 */ /* 0x001fc600078e3cff */
[----:B------:R-:W-:Y:S04]  /*2200*/  STS.U16 [R78+UR5+0x400], R22 ;  /* 0x000400164e007988 */ /* 0x000fe80008000405 */
        /* <DEDUP_REMOVED lines=12> */
[----:B------:R-:W-:Y:S01]  /*22d0*/  STS.U16 [R80+UR5+0x780], R13 ;  /* 0x0007800d50007988 */ /* 0x000fe20008000405 */
[----:B------:R-:W-:Y:S06]  /*22e0*/  BAR.SYNC.DEFER_BLOCKING 0x0 ;  /* 0x0000000000007b1d */ /* 0x000fec0000010000 */
[----:B------:R-:W-:Y:S04]  /*22f0*/  LDSM.16.MT88.4 R32, [R5+0x800] ;  /* 0x000800000520783b */ /* 0x000fe80000004200 */
[----:B------:R-:W0:Y:S04]  /*2300*/  LDSM.16.M88.4 R20, [R70+UR4] ;  /* 0x000000044614783b */ /* 0x000e280008000200 */
[----:B------:R-:W1:Y:S04]  /*2310*/  LDSM.16.M88.4 R36, [R70+UR4+0x400] ;  /* 0x000400044624783b */ /* 0x000e680008000200 */
[----:B------:R-:W2:Y:S01]  /*2320*/  LDSM.16.MT88.4 R28, [R5+0xa00] ;  /* 0x000a0000051c783b */ /* 0x000ea20000004200 */
[----:B------:R-:W-:-:S05]  /*2330*/  VIADD R68, R68, 0xffffffff ;  /* 0xffffffff44447836 */ /* 0x000fca0000000000 */
[----:B------:R-:W-:Y:S01]  /*2340*/  ISETP.NE.U32.AND P0, PT, R68, RZ, PT ;  /* 0x000000ff4400720c */ /* 0x000fe20003f05070 */
[----:B------:R-:W-:Y:S01]  /*2350*/  IMAD.WIDE R2, R73, 0x2, R2 ;  /* 0x0000000249027825 */ /* 0x000fe200078e0202 */
[----:B------:R-:W-:-:S03]  /*2360*/  UIADD3 UR6, UPT, UPT, UR6, -0x20, URZ ;  /* 0xffffffe006067890 */ /* 0x000fc6000fffe0ff */
[C---:B------:R-:W-:Y:S01]  /*2370*/  IMAD.WIDE R92, R73.reuse, 0x2, R92 ;  /* 0x00000002495c7825 */ /* 0x040fe200078e025c */
[C---:B0-----:R-:W-:Y:S08]  /*2380*/  HMMA.16816.F32.BF16 R40, R32.reuse, R20, R40 ;  /* 0x000000142028723c */ /* 0x041ff00000041828 */
[----:B-1----:R-:W-:Y:S01]  /*2390*/  HMMA.16816.F32.BF16 R24, R32, R36, R24 ;  /* 0x000000242018723c */ /* 0x002fe20000041818 */
[----:B------:R-:W-:-:S04]  /*23a0*/  IMAD.WIDE R90, R73, 0x2, R90 ;  /* 0x00000002495a7825 */ /* 0x000fc800078e025a */
[----:B------:R-:W-:-:S04]  /*23b0*/  IMAD.WIDE R86, R73, 0x2, R86 ;  /* 0x0000000249567825 */ /* 0x000fc800078e0256 */
[----:B------:R-:W-:-:S03]  /*23c0*/  IMAD.WIDE R76, R73, 0x2, R84 ;  /* 0x00000002494c7825 */ /* 0x000fc600078e0254 */
[----:B--2---:R-:W-:Y:S01]  /*23d0*/  HMMA.16816.F32.BF16 R40, R28, R22, R40 ;  /* 0x000000161c28723c */ /* 0x004fe20000041828 */
[----:B------:R-:W-:-:S04]  /*23e0*/  IMAD.WIDE R36, R73, 0x2, R54 ;  /* 0x0000000249247825 */ /* 0x000fc800078e0236 */
[----:B------:R-:W-:-:S03]  /*23f0*/  IMAD.WIDE R32, R73, 0x2, R56 ;  /* 0x0000000249207825 */ /* 0x000fc600078e0238 */
[----:B------:R-:W-:Y:S01]  /*2400*/  HMMA.16816.F32.BF16 R24, R28, R38, R24 ;  /* 0x000000261c18723c */ /* 0x000fe20000041818 */
[----:B------:R-:W-:-:S04]  /*2410*/  IMAD.WIDE R48, R73, 0x2, R48 ;  /* 0x0000000249307825 */ /* 0x000fc800078e0230 */
[----:B------:R-:W-:Y:S02]  /*2420*/  IMAD.MOV.U32 R4, RZ, RZ, R2 ;  /* 0x000000ffff047224 */ /* 0x000fe400078e0002 */
[----:B------:R-:W-:Y:S02]  /*2430*/  IMAD.MOV.U32 R2, RZ, RZ, R92 ;  /* 0x000000ffff027224 */ /* 0x000fe400078e005c */
[----:B------:R-:W-:Y:S02]  /*2440*/  IMAD.MOV.U32 R11, RZ, RZ, R93 ;  /* 0x000000ffff0b7224 */ /* 0x000fe400078e005d */
[----:B------:R-:W-:-:S04]  /*2450*/  IMAD.WIDE R74, R73, 0x2, R74 ;  /* 0x00000002494a7825 */ /* 0x000fc800078e024a */
[----:B------:R-:W-:Y:S02]  /*2460*/  IMAD.MOV.U32 R0, RZ, RZ, R90 ;  /* 0x000000ffff007224 */ /* 0x000fe400078e005a */
[----:B------:R-:W-:Y:S02]  /*2470*/  IMAD.MOV.U32 R13, RZ, RZ, R91 ;  /* 0x000000ffff0d7224 */ /* 0x000fe400078e005b */
[----:B------:R-:W-:Y:S02]  /*2480*/  IMAD.MOV.U32 R72, RZ, RZ, R86 ;  /* 0x000000ffff487224 */ /* 0x000fe400078e0056 */
[----:B------:R-:W-:Y:S02]  /*2490*/  IMAD.MOV.U32 R21, RZ, RZ, R87 ;  /* 0x000000ffff157224 */ /* 0x000fe400078e0057 */
[----:B------:R-:W-:-:S04]  /*24a0*/  IMAD.WIDE R66, R73, 0x2, R66 ;  /* 0x0000000249427825 */ /* 0x000fc800078e0242 */
[----:B------:R-:W-:Y:S02]  /*24b0*/  IMAD.MOV.U32 R20, RZ, RZ, R76 ;  /* 0x000000ffff147224 */ /* 0x000fe400078e004c */
[----:B------:R-:W-:-:S04]  /*24c0*/  IMAD.WIDE R64, R73, 0x2, R64 ;  /* 0x0000000249407825 */ /* 0x000fc800078e0240 */
[----:B------:R-:W-:-:S04]  /*24d0*/  IMAD.WIDE R58, R73, 0x2, R58 ;  /* 0x00000002493a7825 */ /* 0x000fc800078e023a */
[----:B------:R-:W-:-:S04]  /*24e0*/  IMAD.WIDE R60, R73, 0x2, R60 ;  /* 0x00000002493c7825 */ /* 0x000fc800078e023c */
[----:B------:R-:W-:-:S04]  /*24f0*/  IMAD.WIDE R62, R73, 0x2, R62 ;  /* 0x00000002493e7825 */ /* 0x000fc800078e023e */
[----:B------:R-:W-:-:S04]  /*2500*/  IMAD.WIDE R50, R73, 0x2, R50 ;  /* 0x0000000249327825 */ /* 0x000fc800078e0232 */
[----:B------:R-:W-:-:S04]  /*2510*/  IMAD.WIDE R52, R73, 0x2, R52 ;  /* 0x0000000249347825 */ /* 0x000fc800078e0234 */
[----:B------:R-:W-:Y:S02]  /*2520*/  IMAD.MOV.U32 R83, RZ, RZ, R37 ;  /* 0x000000ffff537224 */ /* 0x000fe400078e0025 */
[----:B------:R-:W-:-:S04]  /*2530*/  IMAD.WIDE R46, R45, 0x2, R46 ;  /* 0x000000022d2e7825 */ /* 0x000fc800078e022e */
[----:B------:R-:W-:Y:S02]  /*2540*/  IMAD.MOV.U32 R79, RZ, RZ, R33 ;  /* 0x000000ffff4f7224 */ /* 0x000fe400078e0021 */
[----:B------:R-:W-:Y:S02]  /*2550*/  IMAD.MOV.U32 R54, RZ, RZ, R48 ;  /* 0x000000ffff367224 */ /* 0x000fe400078e0030 */
[----:B------:R-:W-:Y:S01]  /*2560*/  IMAD.MOV.U32 R55, RZ, RZ, R49 ;  /* 0x000000ffff377224 */ /* 0x000fe200078e0031 */
[----:B------:R-:W-:Y:S06]  /*2570*/  @P0 BRA `(.L_x_1) ;  /* 0xfffffff4002c0947 */ /* 0x000fec000383ffff */
[----:B------:R-:W-:Y:S02]  /*2580*/  F2FP.BF16.F32.PACK_AB R27, R27, R43 ;  /* 0x0000002b1b1b723e */ /* 0x000fe400000010ff */
[----:B------:R-:W-:Y:S02]  /*2590*/  F2FP.BF16.F32.PACK_AB R26, R26, R42 ;  /* 0x0000002a1a1a723e */ /* 0x000fe400000010ff */
[----:B------:R-:W-:Y:S02]  /*25a0*/  F2FP.BF16.F32.PACK_AB R25, R25, R41 ;  /* 0x000000291919723e */ /* 0x000fe400000010ff */
[----:B------:R-:W-:-:S07]  /*25b0*/  F2FP.BF16.F32.PACK_AB R24, R24, R40 ;  /* 0x000000281818723e */ /* 0x000fce00000010ff */
.L_x_0:
[----:B------:R-:W0:Y:S01]  /*25c0*/  S2R R5, SR_TID.X ;  /* 0x0000000000057919 */ /* 0x000e220000002100 */
[----:B------:R-:W-:Y:S01]  /*25d0*/  LOP3.LUT R8, R8, 0x40, RZ, 0xc0, !PT ;  /* 0x0000004008087812 */ /* 0x000fe200078ec0ff */
[----:B------:R-:W1:Y:S01]  /*25e0*/  LDCU UR4, c[0x0][0x3b4] ;  /* 0x00007680ff0477ac */ /* 0x000e620008000800 */
[----:B------:R-:W-:Y:S01]  /*25f0*/  LOP3.LUT R9, R9, 0x3c, RZ, 0xc0, !PT ;  /* 0x0000003c09097812 */ /* 0x000fe200078ec0ff */
[----:B------:R-:W2:Y:S01]  /*2600*/  LDCU.128 UR12, c[0x0][0x390] ;  /* 0x00007200ff0c77ac */ /* 0x000ea20008000c00 */
[----:B------:R-:W3:Y:S01]  /*2610*/  LDCU UR6, c[0x0][0x3b8] ;  /* 0x00007700ff0677ac */ /* 0x000ee20008000800 */
[----:B------:R-:W-:Y:S01]  /*2620*/  BAR.SYNC.DEFER_BLOCKING 0x0 ;  /* 0x0000000000007b1d */ /* 0x000fe20000010000 */
[----:B--2---:R-:W-:Y:S02]  /*2630*/  ISETP.GE.AND P0, PT, R10, UR14, PT ;  /* 0x0000000e0a007c0c */ /* 0x004fe4000bf06270 */
[----:B0-----:R-:W-:Y:S02]  /*2640*/  SHF.R.S32.HI R0, RZ, 0x3, R5 ;  /* 0x00000003ff007819 */ /* 0x001fe40000011405 */
[----:B------:R-:W-:-:S02]  /*2650*/  LOP3.LUT R3, R5, 0x20, RZ, 0xc0, !PT ;  /* 0x0000002005037812 */ /* 0x000fc400078ec0ff */
[----:B------:R-:W-:Y:S02]  /*2660*/  SGXT R0, R0, 0x1 ;  /* 0x000000010000781a */ /* 0x000fe40000000200 */
[----:B------:R-:W-:Y:S01]  /*2670*/  SHF.R.S32.HI R4, RZ, 0x4, R5 ;  /* 0x00000004ff047819 */ /* 0x000fe20000011405 */
[C---:B------:R-:W-:Y:S01]  /*2680*/  IMAD R8, R3.reuse, 0x4, R8 ;  /* 0x0000000403087824 */ /* 0x040fe200078e0208 */
[----:B------:R-:W-:Y:S01]  /*2690*/  LOP3.LUT R0, R0, 0x140, RZ, 0xc0, !PT ;  /* 0x0000014000007812 */ /* 0x000fe200078ec0ff */
[----:B------:R-:W-:Y:S01]  /*26a0*/  IMAD.SHL.U32 R2, R3, 0x2, RZ ;  /* 0x0000000203027824 */ /* 0x000fe200078e00ff */
[----:B------:R-:W-:Y:S01]  /*26b0*/  SGXT R4, R4, 0x1 ;  /* 0x000000010404781a */ /* 0x000fe20000000200 */
[----:B------:R-:W-:Y:S01]  /*26c0*/  IMAD.IADD R9, R9, 0x1, R8 ;  /* 0x0000000109097824 */ /* 0x000fe200078e0208 */
[----:B------:R-:W-:Y:S02]  /*26d0*/  LOP3.LUT R7, R0, 0x38, R7, 0xf8, !PT ;  /* 0x0000003800077812 */ /* 0x000fe400078ef807 */
[----:B------:R-:W-:-:S02]  /*26e0*/  SHF.R.U32.HI R15, RZ, 0x4, R5 ;  /* 0x00000004ff0f7819 */ /* 0x000fc40000011605 */
[----:B------:R-:W-:Y:S01]  /*26f0*/  LOP3.LUT R0, R9, 0x4, RZ, 0x3c, !PT ;  /* 0x0000000409007812 */ /* 0x000fe200078e3cff */
[----:B------:R-:W-:Y:S01]  /*2700*/  STS [R9+UR5], R24 ;  /* 0x0000001809007988 */ /* 0x000fe20008000805 */
[----:B------:R-:W-:Y:S02]  /*2710*/  LOP3.LUT R7, R7, R2, RZ, 0x3c, !PT ;  /* 0x0000000207077212 */ /* 0x000fe400078e3cff */
[C---:B------:R-:W-:Y:S01]  /*2720*/  LOP3.LUT R3, R9.reuse, 0x40, RZ, 0x3c, !PT ;  /* 0x0000004009037812 */ /* 0x040fe200078e3cff */
[----:B------:R1:W-:Y:S01]  /*2730*/  STS [R0+UR5+0x200], R25 ;  /* 0x0002001900007988 */ /* 0x0003e20008000805 */
[----:B------:R-:W-:Y:S02]  /*2740*/  LOP3.LUT R2, R9, 0x44, RZ, 0x3c, !PT ;  /* 0x0000004409027812 */ /* 0x000fe400078e3cff */
[----:B------:R-:W-:Y:S01]  /*2750*/  LOP3.LUT R11, R7, 0x204, R4, 0xf8, !PT ;  /* 0x00000204070b7812 */ /* 0x000fe200078ef804 */
[----:B------:R0:W-:Y:S01]  /*2760*/  STS [R3+UR5+0x100], R26 ;  /* 0x0001001a03007988 */ /* 0x0001e20008000805 */
[----:B------:R-:W-:-:S02]  /*2770*/  SGXT.U32 R15, R15, 0x2 ;  /* 0x000000020f0f781a */ /* 0x000fc40000000000 */
[----:B------:R-:W-:Y:S01]  /*2780*/  LOP3.LUT R12, R11, 0x4, RZ, 0x3c, !PT ;  /* 0x000000040b0c7812 */ /* 0x000fe200078e3cff */
[----:B------:R2:W-:Y:S01]  /*2790*/  STS [R2+UR5+0x300], R27 ;  /* 0x0003001b02007988 */ /* 0x0005e20008000805 */
[--C-:B------:R-:W-:Y:S01]  /*27a0*/  LOP3.LUT R13, R6, 0x18, R15.reuse, 0xfe, !PT ;  /* 0x00000018060d7812 */ /* 0x100fe200078efe0f */
[----:B-1----:R-:W-:Y:S01]  /*27b0*/  IMAD R0, R10, UR4, RZ ;  /* 0x000000040a007c24 */ /* 0x002fe2000f8e02ff */
[C-C-:B------:R-:W-:Y:S01]  /*27c0*/  LOP3.LUT R9, R6.reuse, 0x14, R15.reuse, 0xfe, !PT ;  /* 0x0000001406097812 */ /* 0x140fe200078efe0f */
[----:B------:R-:W-:Y:S01]  /*27d0*/  BAR.SYNC.DEFER_BLOCKING 0x0 ;  /* 0x0000000000007b1d */ /* 0x000fe20000010000 */
[----:B------:R-:W-:Y:S02]  /*27e0*/  LOP3.LUT R7, R6, 0x10, R15, 0xfe, !PT ;  /* 0x0000001006077812 */ /* 0x000fe400078efe0f */
[----:B------:R-:W-:Y:S01]  /*27f0*/  LEA R17, P1, R0, UR12, 0x1 ;  /* 0x0000000c00117c11 */ /* 0x000fe2000f8208ff */
[----:B---3--:R-:W-:Y:S01]  /*2800*/  IMAD R14, R9, UR6, RZ ;  /* 0x00000006090e7c24 */ /* 0x008fe2000f8e02ff */
[----:B0-----:R-:W-:-:S02]  /*2810*/  LOP3.LUT R3, R6, R15, RZ, 0xfc, !PT ;  /* 0x0000000f06037212 */ /* 0x001fc400078efcff */
[----:B------:R-:W-:Y:S02]  /*2820*/  LEA.HI.X.SX32 R18, R0, UR13, 0x1, P1 ;  /* 0x0000000d00127c11 */ /* 0x000fe400088f0eff */
[C-C-:B--2---:R-:W-:Y:S02]  /*2830*/  LOP3.LUT R2, R6.reuse, 0x4, R15.reuse, 0xfe, !PT ;  /* 0x0000000406027812 */ /* 0x144fe400078efe0f */
[C---:B------:R-:W-:Y:S01]  /*2840*/  ISETP.LT.AND P1, PT, R3.reuse, UR15, !P0 ;  /* 0x0000000f03007c0c */ /* 0x040fe2000c721270 */
[----:B------:R-:W-:Y:S01]  /*2850*/  IMAD R3, R3, UR6, RZ ;  /* 0x0000000603037c24 */ /* 0x000fe2000f8e02ff */
[--C-:B------:R-:W-:Y:S01]  /*2860*/  LOP3.LUT R0, R6, 0x1c, R15.reuse, 0xfe, !PT ;  /* 0x0000001c06007812 */ /* 0x100fe200078efe0f */
[C---:B------:R-:W-:Y:S01]  /*2870*/  IMAD R5, R2.reuse, UR6, RZ ;  /* 0x0000000602057c24 */ /* 0x040fe2000f8e02ff */
[----:B------:R-:W-:Y:S02]  /*2880*/  ISETP.LT.AND P4, PT, R2, UR15, !P0 ;  /* 0x0000000f02007c0c */ /* 0x000fe4000c781270 */
[----:B------:R-:W-:Y:S01]  /*2890*/  LOP3.LUT R8, R6, 0xc, R15, 0xfe, !PT ;  /* 0x0000000c06087812 */ /* 0x000fe200078efe0f */
[----:B------:R-:W-:Y:S01]  /*28a0*/  IMAD R16, R0, UR6, RZ ;  /* 0x0000000600107c24 */ /* 0x000fe2000f8e02ff */
[----:B------:R-:W-:-:S02]  /*28b0*/  LEA R2, P2, R3, R17, 0x1 ;  /* 0x0000001103027211 */ /* 0x000fc400078408ff */
[----:B------:R-:W-:Y:S01]  /*28c0*/  LOP3.LUT R6, R6, 0x8, R15, 0xfe, !PT ;  /* 0x0000000806067812 */ /* 0x000fe200078efe0f */
[----:B------:R-:W-:Y:S01]  /*28d0*/  IMAD R15, R13, UR6, RZ ;  /* 0x000000060d0f7c24 */ /* 0x000fe2000f8e02ff */
[-C--:B------:R-:W-:Y:S01]  /*28e0*/  LEA R4, P3, R5, R17.reuse, 0x1 ;  /* 0x0000001105047211 */ /* 0x080fe200078608ff */
[----:B------:R-:W0:Y:S01]  /*28f0*/  LDS R19, [R11+UR5] ;  /* 0x000000050b137984 */ /* 0x000e220008000800 */
[-C--:B------:R-:W-:Y:S01]  /*2900*/  LEA.HI.X.SX32 R3, R3, R18.reuse, 0x1, P2 ;  /* 0x0000001203037211 */ /* 0x080fe200010f0eff */
[C---:B------:R-:W-:Y:S01]  /*2910*/  IMAD R10, R6.reuse, UR6, RZ ;  /* 0x00000006060a7c24 */ /* 0x040fe2000f8e02ff */
[----:B------:R-:W-:Y:S01]  /*2920*/  LEA.HI.X.SX32 R5, R5, R18, 0x1, P3 ;  /* 0x0000001205057211 */ /* 0x000fe200018f0eff */
[----:B------:R-:W1:Y:S01]  /*2930*/  LDS R23, [R12+UR5] ;  /* 0x000000050c177984 */ /* 0x000e620008000800 */
[----:B------:R-:W-:Y:S02]  /*2940*/  ISETP.LT.AND P5, PT, R6, UR15, !P0 ;  /* 0x0000000f06007c0c */ /* 0x000fe4000c7a1270 */
[----:B------:R-:W-:Y:S01]  /*2950*/  LEA R6, P6, R10, R17, 0x1 ;  /* 0x000000110a067211 */ /* 0x000fe200078c08ff */
[----:B------:R2:W3:Y:S01]  /*2960*/  LDS R21, [R11+UR5+0x80] ;  /* 0x000080050b157984 */ /* 0x0004e20008000800 */
[----:B------:R-:W-:-:S03]  /*2970*/  ISETP.LT.AND P3, PT, R7, UR15, !P0 ;  /* 0x0000000f07007c0c */ /* 0x000fc6000c761270 */
[----:B------:R4:W5:Y:S01]  /*2980*/  LDS R25, [R12+UR5+0x80] ;  /* 0x000080050c197984 */ /* 0x0009620008000800 */
[----:B--2---:R-:W-:Y:S02]  /*2990*/  IMAD R11, R8, UR6, RZ ;  /* 0x00000006080b7c24 */ /* 0x004fe4000f8e02ff */
[----:B----4-:R-:W-:Y:S01]  /*29a0*/  IMAD R12, R7, UR6, RZ ;  /* 0x00000006070c7c24 */ /* 0x010fe2000f8e02ff */
[----:B------:R-:W-:Y:S01]  /*29b0*/  LEA.HI.X.SX32 R7, R10, R18, 0x1, P6 ;  /* 0x000000120a077211 */ /* 0x000fe200030f0eff */
[----:B0-----:R0:W-:Y:S04]  /*29c0*/  @P1 STG.E.U16 desc[UR8][R2.64], R19 ;  /* 0x0000001302001986 */ /* 0x0011e8000c101508 */
[----:B-1----:R1:W-:Y:S01]  /*29d0*/  @P4 STG.E.U16 desc[UR8][R4.64], R23 ;  /* 0x0000001704004986 */ /* 0x0023e2000c101508 */
[----:B------:R-:W-:-:S02]  /*29e0*/  ISETP.LT.AND P4, PT, R8, UR15, !P0 ;  /* 0x0000000f08007c0c */ /* 0x000fc4000c781270 */
[-C--:B------:R-:W-:Y:S01]  /*29f0*/  LEA R8, P6, R14, R17.reuse, 0x1 ;  /* 0x000000110e087211 */ /* 0x080fe200078c08ff */
[----:B---3--:R2:W-:Y:S01]  /*2a00*/  @P5 STG.E.U16 desc[UR8][R6.64], R21 ;  /* 0x0000001506005986 */ /* 0x0085e2000c101508 */
[-C--:B0-----:R-:W-:Y:S02]  /*2a10*/  LEA R2, P1, R11, R17.reuse, 0x1 ;  /* 0x000000110b027211 */ /* 0x081fe400078208ff */
[----:B------:R-:W-:Y:S02]  /*2a20*/  PRMT R19, R19, 0x7632, R19 ;  /* 0x0000763213137816 */ /* 0x000fe40000000013 */
[-C--:B-1----:R-:W-:Y:S02]  /*2a30*/  LEA R4, P2, R12, R17.reuse, 0x1 ;  /* 0x000000110c047211 */ /* 0x082fe400078408ff */
[----:B------:R-:W-:Y:S02]  /*2a40*/  LEA.HI.X.SX32 R3, R11, R18, 0x1, P1 ;  /* 0x000000120b037211 */ /* 0x000fe400008f0eff */
[----:B------:R-:W-:-:S02]  /*2a50*/  LEA R10, P1, R15, R17, 0x1 ;  /* 0x000000110f0a7211 */ /* 0x000fc400078208ff */
[-C--:B------:R-:W-:Y:S01]  /*2a60*/  LEA.HI.X.SX32 R5, R12, R18.reuse, 0x1, P2 ;  /* 0x000000120c057211 */ /* 0x080fe200010f0eff */
[----:B-----5:R2:W-:Y:S01]  /*2a70*/  @P4 STG.E.U16 desc[UR8][R2.64], R25 ;  /* 0x0000001902004986 */ /* 0x0205e2000c101508 */
[----:B------:R-:W-:Y:S02]  /*2a80*/  ISETP.LT.AND P2, PT, R9, UR15, !P0 ;  /* 0x0000000f09007c0c */ /* 0x000fe4000c741270 */
[-C--:B------:R-:W-:Y:S01]  /*2a90*/  LEA.HI.X.SX32 R11, R15, R18.reuse, 0x1, P1 ;  /* 0x000000120f0b7211 */ /* 0x080fe200008f0eff */
[----:B------:R2:W-:Y:S01]  /*2aa0*/  @P3 STG.E.U16 desc[UR8][R4.64], R19 ;  /* 0x0000001304003986 */ /* 0x0005e2000c101508 */
[----:B------:R-:W-:Y:S02]  /*2ab0*/  ISETP.LT.AND P1, PT, R13, UR15, !P0 ;  /* 0x0000000f0d007c0c */ /* 0x000fe4000c721270 */
[----:B------:R-:W-:Y:S02]  /*2ac0*/  ISETP.LT.AND P0, PT, R0, UR15, !P0 ;  /* 0x0000000f00007c0c */ /* 0x000fe4000c701270 */
[----:B------:R-:W-:-:S02]  /*2ad0*/  LEA.HI.X.SX32 R9, R14, R18, 0x1, P6 ;  /* 0x000000120e097211 */ /* 0x000fc400030f0eff */
[----:B------:R-:W-:Y:S02]  /*2ae0*/  PRMT R23, R23, 0x7632, R23 ;  /* 0x0000763217177816 */ /* 0x000fe40000000017 */
[----:B------:R-:W-:Y:S02]  /*2af0*/  PRMT R0, R21, 0x7632, R0 ;  /* 0x0000763215007816 */ /* 0x000fe40000000000 */
[C---:B------:R-:W-:Y:S01]  /*2b00*/  LEA R12, P6, R16.reuse, R17, 0x1 ;  /* 0x00000011100c7211 */ /* 0x040fe200078c08ff */
[----:B------:R2:W-:Y:S03]  /*2b10*/  @P2 STG.E.U16 desc[UR8][R8.64], R23 ;  /* 0x0000001708002986 */ /* 0x0005e6000c101508 */
[----:B------:R-:W-:Y:S01]  /*2b20*/  LEA.HI.X.SX32 R13, R16, R18, 0x1, P6 ;  /* 0x00000012100d7211 */ /* 0x000fe200030f0eff */
[----:B------:R2:W-:Y:S01]  /*2b30*/  @P1 STG.E.U16 desc[UR8][R10.64], R0 ;  /* 0x000000000a001986 */ /* 0x0005e2000c101508 */
[----:B------:R-:W-:Y:S07]  /*2b40*/  @!P0 EXIT ;  /* 0x000000000000894d */ /* 0x000fee0003800000 */
[----:B--2---:R-:W-:-:S05]  /*2b50*/  PRMT R6, R25, 0x7632, R6 ;  /* 0x0000763219067816 */ /* 0x004fca0000000006 */
[----:B------:R-:W-:Y:S01]  /*2b60*/  STG.E.U16 desc[UR8][R12.64], R6 ;  /* 0x000000060c007986 */ /* 0x000fe2000c101508 */
[----:B------:R-:W-:Y:S05]  /*2b70*/  EXIT ;  /* 0x000000000000794d */ /* 0x000fea0003800000 */
.L_x_2:
[----:B------:R-:W-:-:S00]  /*2b80*/  BRA `(.L_x_2) ;  /* 0xfffffffc00fc7947 */ /* 0x000fc0000383ffff */
[----:B------:R-:W-:-:S00]  /*2b90*/  NOP ;  /* 0x0000000000007918 */ /* 0x000fc00000000000 */
        /* <DEDUP_REMOVED lines=14> */
.L_x_3:


//--------------------- .nv.shared.matmul_kernel  --------------------------
	.section	.nv.shared.matmul_kernel,"aw",@nobits
	.sectionflags	@""
	.align	16
	.zero		1024


//--------------------- .nv.shared.reserved.0     --------------------------
	.section	.nv.shared.reserved.0,"aw",@nobits
	.weak		__nv_reservedSMEM_offset_0_alias
	.size		__nv_reservedSMEM_offset_0_alias, 0, 64
	.other		__nv_reservedSMEM_offset_0_alias,@"STO_CUDA_RESERVED_SHARED STV_DEFAULT"
__nv_reservedSMEM_offset_0_alias:
	.zero		0
	.zero		64


//--------------------- .nv.constant0.matmul_kernel --------------------------
	.section	.nv.constant0.matmul_kernel,"a",@progbits
	.sectionflags	@""
	.align	4
.nv.constant0.matmul_kernel:
	.zero		976


//--------------------- SYMBOLS --------------------------

	.type		.nv.reservedSmem.offset0,@object
	.size		.nv.reservedSmem.offset0,0x4
	.type		.nv.reservedSmem.cap,@object
	.size		.nv.reservedSmem.cap,0x4
